//
// Generated by NVIDIA NVVM Compiler
//
// Compiler Build ID: CL-36424714
// Cuda compilation tools, release 13.0, V13.0.88
// Based on NVVM 20.0.0
//

.version 9.0
.target sm_100
.address_size 64

	// .globl	_Z16reciprocalKernelPfj
.global .align 1 .b8 _ZN34_INTERNAL_d7a3717b_4_k_cu_1071a13b4cuda3std3__45__cpo5beginE[1];
.global .align 1 .b8 _ZN34_INTERNAL_d7a3717b_4_k_cu_1071a13b4cuda3std3__45__cpo3endE[1];
.global .align 1 .b8 _ZN34_INTERNAL_d7a3717b_4_k_cu_1071a13b4cuda3std3__45__cpo6cbeginE[1];
.global .align 1 .b8 _ZN34_INTERNAL_d7a3717b_4_k_cu_1071a13b4cuda3std3__45__cpo4cendE[1];
.global .align 1 .b8 _ZN34_INTERNAL_d7a3717b_4_k_cu_1071a13b4cuda3std3__45__cpo6rbeginE[1];
.global .align 1 .b8 _ZN34_INTERNAL_d7a3717b_4_k_cu_1071a13b4cuda3std3__45__cpo4rendE[1];
.global .align 1 .b8 _ZN34_INTERNAL_d7a3717b_4_k_cu_1071a13b4cuda3std3__45__cpo7crbeginE[1];
.global .align 1 .b8 _ZN34_INTERNAL_d7a3717b_4_k_cu_1071a13b4cuda3std3__45__cpo5crendE[1];
.global .align 1 .b8 _ZN34_INTERNAL_d7a3717b_4_k_cu_1071a13b4cuda3std3__436_GLOBAL__N__d7a3717b_4_k_cu_1071a13b6ignoreE[1];
.global .align 1 .b8 _ZN34_INTERNAL_d7a3717b_4_k_cu_1071a13b4cuda3std3__419piecewise_constructE[1];
.global .align 1 .b8 _ZN34_INTERNAL_d7a3717b_4_k_cu_1071a13b4cuda3std3__48in_placeE[1];
.global .align 1 .b8 _ZN34_INTERNAL_d7a3717b_4_k_cu_1071a13b4cuda3std3__420unreachable_sentinelE[1];
.global .align 1 .b8 _ZN34_INTERNAL_d7a3717b_4_k_cu_1071a13b4cuda3std3__47nulloptE[1];
.global .align 1 .b8 _ZN34_INTERNAL_d7a3717b_4_k_cu_1071a13b4cuda3std3__48unexpectE[1];
.global .align 1 .b8 _ZN34_INTERNAL_d7a3717b_4_k_cu_1071a13b4cuda3std6ranges3__45__cpo4swapE[1];
.global .align 1 .b8 _ZN34_INTERNAL_d7a3717b_4_k_cu_1071a13b4cuda3std6ranges3__45__cpo9iter_moveE[1];
.global .align 1 .b8 _ZN34_INTERNAL_d7a3717b_4_k_cu_1071a13b4cuda3std6ranges3__45__cpo5beginE[1];
.global .align 1 .b8 _ZN34_INTERNAL_d7a3717b_4_k_cu_1071a13b4cuda3std6ranges3__45__cpo3endE[1];
.global .align 1 .b8 _ZN34_INTERNAL_d7a3717b_4_k_cu_1071a13b4cuda3std6ranges3__45__cpo6cbeginE[1];
.global .align 1 .b8 _ZN34_INTERNAL_d7a3717b_4_k_cu_1071a13b4cuda3std6ranges3__45__cpo4cendE[1];
.global .align 1 .b8 _ZN34_INTERNAL_d7a3717b_4_k_cu_1071a13b4cuda3std6ranges3__45__cpo7advanceE[1];
.global .align 1 .b8 _ZN34_INTERNAL_d7a3717b_4_k_cu_1071a13b4cuda3std6ranges3__45__cpo9iter_swapE[1];
.global .align 1 .b8 _ZN34_INTERNAL_d7a3717b_4_k_cu_1071a13b4cuda3std6ranges3__45__cpo4nextE[1];
.global .align 1 .b8 _ZN34_INTERNAL_d7a3717b_4_k_cu_1071a13b4cuda3std6ranges3__45__cpo4prevE[1];
.global .align 1 .b8 _ZN34_INTERNAL_d7a3717b_4_k_cu_1071a13b4cuda3std6ranges3__45__cpo4dataE[1];
.global .align 1 .b8 _ZN34_INTERNAL_d7a3717b_4_k_cu_1071a13b4cuda3std6ranges3__45__cpo5cdataE[1];
.global .align 1 .b8 _ZN34_INTERNAL_d7a3717b_4_k_cu_1071a13b4cuda3std6ranges3__45__cpo4sizeE[1];
.global .align 1 .b8 _ZN34_INTERNAL_d7a3717b_4_k_cu_1071a13b4cuda3std6ranges3__45__cpo5ssizeE[1];
.global .align 1 .b8 _ZN34_INTERNAL_d7a3717b_4_k_cu_1071a13b4cuda3std6ranges3__45__cpo8distanceE[1];
.global .align 1 .b8 _ZN34_INTERNAL_d7a3717b_4_k_cu_1071a13b6thrust24THRUST_300001_SM_1000_NS8cuda_cub3parE[1];
.global .align 1 .b8 _ZN34_INTERNAL_d7a3717b_4_k_cu_1071a13b6thrust24THRUST_300001_SM_1000_NS8cuda_cub10par_nosyncE[1];
.global .align 1 .b8 _ZN34_INTERNAL_d7a3717b_4_k_cu_1071a13b6thrust24THRUST_300001_SM_1000_NS6system6detail10sequential3seqE[1];
.global .align 1 .b8 _ZN34_INTERNAL_d7a3717b_4_k_cu_1071a13b6thrust24THRUST_300001_SM_1000_NS6system3cpp3parE[1];
.global .align 1 .b8 _ZN34_INTERNAL_d7a3717b_4_k_cu_1071a13b6thrust24THRUST_300001_SM_1000_NS12placeholders2_1E[1];
.global .align 1 .b8 _ZN34_INTERNAL_d7a3717b_4_k_cu_1071a13b6thrust24THRUST_300001_SM_1000_NS12placeholders2_2E[1];
.global .align 1 .b8 _ZN34_INTERNAL_d7a3717b_4_k_cu_1071a13b6thrust24THRUST_300001_SM_1000_NS12placeholders2_3E[1];
.global .align 1 .b8 _ZN34_INTERNAL_d7a3717b_4_k_cu_1071a13b6thrust24THRUST_300001_SM_1000_NS12placeholders2_4E[1];
.global .align 1 .b8 _ZN34_INTERNAL_d7a3717b_4_k_cu_1071a13b6thrust24THRUST_300001_SM_1000_NS12placeholders2_5E[1];
.global .align 1 .b8 _ZN34_INTERNAL_d7a3717b_4_k_cu_1071a13b6thrust24THRUST_300001_SM_1000_NS12placeholders2_6E[1];
.global .align 1 .b8 _ZN34_INTERNAL_d7a3717b_4_k_cu_1071a13b6thrust24THRUST_300001_SM_1000_NS12placeholders2_7E[1];
.global .align 1 .b8 _ZN34_INTERNAL_d7a3717b_4_k_cu_1071a13b6thrust24THRUST_300001_SM_1000_NS12placeholders2_8E[1];
.global .align 1 .b8 _ZN34_INTERNAL_d7a3717b_4_k_cu_1071a13b6thrust24THRUST_300001_SM_1000_NS12placeholders2_9E[1];
.global .align 1 .b8 _ZN34_INTERNAL_d7a3717b_4_k_cu_1071a13b6thrust24THRUST_300001_SM_1000_NS12placeholders3_10E[1];
.global .align 1 .b8 _ZN34_INTERNAL_d7a3717b_4_k_cu_1071a13b6thrust24THRUST_300001_SM_1000_NS3seqE[1];
.global .align 1 .b8 _ZN34_INTERNAL_d7a3717b_4_k_cu_1071a13b6thrust24THRUST_300001_SM_1000_NS6deviceE[1];

.visible .entry _Z16reciprocalKernelPfj(
	.param .u64 .ptr .align 1 _Z16reciprocalKernelPfj_param_0,
	.param .u32 _Z16reciprocalKernelPfj_param_1
)
{
	.reg .pred 	%p<2>;
	.reg .b32 	%r<6>;
	.reg .b32 	%f<4>;
	.reg .b64 	%rd<5>;

	ld.param.u64 	%rd1, [_Z16reciprocalKernelPfj_param_0];
	ld.param.u32 	%r2, [_Z16reciprocalKernelPfj_param_1];
	mov.u32 	%r3, %ctaid.x;
	mov.u32 	%r4, %ntid.x;
	mov.u32 	%r5, %tid.x;
	mad.lo.s32 	%r1, %r3, %r4, %r5;
	setp.ge.u32 	%p1, %r1, %r2;
	@%p1 bra 	$L__BB0_2;
	cvta.to.global.u64 	%rd2, %rd1;
	mul.wide.u32 	%rd3, %r1, 4;
	add.s64 	%rd4, %rd2, %rd3;
	ld.global.f32 	%f1, [%rd4];
	cvt.rn.f32.u32 	%f2, %r1;
	add.f32 	%f3, %f1, %f2;
	st.global.f32 	[%rd4], %f3;
$L__BB0_2:
	ret;

}
	// .globl	_Z17ifReductionKernelPfj
.visible .entry _Z17ifReductionKernelPfj(
	.param .u64 .ptr .align 1 _Z17ifReductionKernelPfj_param_0,
	.param .u32 _Z17ifReductionKernelPfj_param_1
)
{
	.reg .pred 	%p<2>;
	.reg .b32 	%r<6>;
	.reg .b32 	%f<4>;
	.reg .b64 	%rd<5>;

	ld.param.u64 	%rd1, [_Z17ifReductionKernelPfj_param_0];
	ld.param.u32 	%r2, [_Z17ifReductionKernelPfj_param_1];
	mov.u32 	%r3, %ctaid.x;
	mov.u32 	%r4, %ntid.x;
	mov.u32 	%r5, %tid.x;
	mad.lo.s32 	%r1, %r3, %r4, %r5;
	setp.ge.u32 	%p1, %r1, %r2;
	@%p1 bra 	$L__BB1_2;
	cvta.to.global.u64 	%rd2, %rd1;
	mul.wide.u32 	%rd3, %r1, 4;
	add.s64 	%rd4, %rd2, %rd3;
	ld.global.f32 	%f1, [%rd4];
	cvt.rn.f32.u32 	%f2, %r1;
	add.f32 	%f3, %f1, %f2;
	st.global.f32 	[%rd4], %f3;
$L__BB1_2:
	ret;

}
	// .globl	_Z21calRefPerPhotonKerneljjjPfS_S_S_ff
.visible .entry _Z21calRefPerPhotonKerneljjjPfS_S_S_ff(
	.param .u32 _Z21calRefPerPhotonKerneljjjPfS_S_S_ff_param_0,
	.param .u32 _Z21calRefPerPhotonKerneljjjPfS_S_S_ff_param_1,
	.param .u32 _Z21calRefPerPhotonKerneljjjPfS_S_S_ff_param_2,
	.param .u64 .ptr .align 1 _Z21calRefPerPhotonKerneljjjPfS_S_S_ff_param_3,
	.param .u64 .ptr .align 1 _Z21calRefPerPhotonKerneljjjPfS_S_S_ff_param_4,
	.param .u64 .ptr .align 1 _Z21calRefPerPhotonKerneljjjPfS_S_S_ff_param_5,
	.param .u64 .ptr .align 1 _Z21calRefPerPhotonKerneljjjPfS_S_S_ff_param_6,
	.param .f32 _Z21calRefPerPhotonKerneljjjPfS_S_S_ff_param_7,
	.param .f32 _Z21calRefPerPhotonKerneljjjPfS_S_S_ff_param_8
)
{
	.reg .pred 	%p<11>;
	.reg .b32 	%r<43>;
	.reg .b32 	%f<74>;
	.reg .b64 	%rd<52>;
	.reg .b64 	%fd<78>;

	ld.param.u32 	%r16, [_Z21calRefPerPhotonKerneljjjPfS_S_S_ff_param_0];
	ld.param.u32 	%r14, [_Z21calRefPerPhotonKerneljjjPfS_S_S_ff_param_1];
	ld.param.u32 	%r15, [_Z21calRefPerPhotonKerneljjjPfS_S_S_ff_param_2];
	ld.param.u64 	%rd6, [_Z21calRefPerPhotonKerneljjjPfS_S_S_ff_param_3];
	ld.param.u64 	%rd4, [_Z21calRefPerPhotonKerneljjjPfS_S_S_ff_param_4];
	ld.param.u64 	%rd5, [_Z21calRefPerPhotonKerneljjjPfS_S_S_ff_param_5];
	ld.param.u64 	%rd7, [_Z21calRefPerPhotonKerneljjjPfS_S_S_ff_param_6];
	ld.param.f32 	%f15, [_Z21calRefPerPhotonKerneljjjPfS_S_S_ff_param_7];
	cvta.to.global.u64 	%rd1, %rd7;
	cvta.to.global.u64 	%rd2, %rd6;
	mov.u32 	%r17, %ctaid.x;
	mov.u32 	%r18, %ntid.x;
	mov.u32 	%r19, %tid.x;
	mad.lo.s32 	%r1, %r17, %r18, %r19;
	setp.ge.u32 	%p1, %r1, %r16;
	@%p1 bra 	$L__BB2_15;
	cvta.to.global.u64 	%rd8, %rd5;
	cvta.to.global.u64 	%rd9, %rd4;
	mul.lo.s32 	%r2, %r14, %r1;
	mul.wide.u32 	%rd10, %r2, 4;
	add.s64 	%rd11, %rd2, %rd10;
	ld.global.f32 	%f17, [%rd11];
	mul.wide.u32 	%rd12, %r1, 4;
	add.s64 	%rd13, %rd9, %rd12;
	st.global.f32 	[%rd13], %f17;
	add.s64 	%rd3, %rd8, %rd12;
	mov.b32 	%r20, 0;
	st.global.u32 	[%rd3], %r20;
	setp.eq.s32 	%p2, %r15, 0;
	mov.f32 	%f73, 0f00000000;
	@%p2 bra 	$L__BB2_14;
	cvt.f64.f32 	%fd2, %f15;
	neg.f64 	%fd1, %fd2;
	add.s32 	%r3, %r2, 2;
	and.b32  	%r4, %r15, 7;
	setp.lt.u32 	%p3, %r15, 8;
	mov.f32 	%f72, 0f00000000;
	mov.b32 	%r41, 0;
	@%p3 bra 	$L__BB2_5;
	and.b32  	%r41, %r15, -8;
	mov.f32 	%f72, 0f00000000;
	mov.b32 	%r39, 0;
$L__BB2_4:
	.pragma "nounroll";
	mul.wide.u32 	%rd14, %r39, 4;
	add.s64 	%rd15, %rd1, %rd14;
	ld.global.f32 	%f21, [%rd15];
	cvt.f64.f32 	%fd3, %f21;
	mul.f64 	%fd4, %fd1, %fd3;
	add.s32 	%r23, %r3, %r39;
	mul.wide.u32 	%rd16, %r23, 4;
	add.s64 	%rd17, %rd2, %rd16;
	ld.global.f32 	%f22, [%rd17];
	cvt.f64.f32 	%fd5, %f22;
	cvt.f64.f32 	%fd6, %f72;
	fma.rn.f64 	%fd7, %fd4, %fd5, %fd6;
	cvt.rn.f32.f64 	%f23, %fd7;
	ld.global.f32 	%f24, [%rd15+4];
	cvt.f64.f32 	%fd8, %f24;
	mul.f64 	%fd9, %fd1, %fd8;
	add.s32 	%r24, %r23, 1;
	mul.wide.u32 	%rd18, %r24, 4;
	add.s64 	%rd19, %rd2, %rd18;
	ld.global.f32 	%f25, [%rd19];
	cvt.f64.f32 	%fd10, %f25;
	cvt.f64.f32 	%fd11, %f23;
	fma.rn.f64 	%fd12, %fd9, %fd10, %fd11;
	cvt.rn.f32.f64 	%f26, %fd12;
	ld.global.f32 	%f27, [%rd15+8];
	cvt.f64.f32 	%fd13, %f27;
	mul.f64 	%fd14, %fd1, %fd13;
	add.s32 	%r25, %r23, 2;
	mul.wide.u32 	%rd20, %r25, 4;
	add.s64 	%rd21, %rd2, %rd20;
	ld.global.f32 	%f28, [%rd21];
	cvt.f64.f32 	%fd15, %f28;
	cvt.f64.f32 	%fd16, %f26;
	fma.rn.f64 	%fd17, %fd14, %fd15, %fd16;
	cvt.rn.f32.f64 	%f29, %fd17;
	ld.global.f32 	%f30, [%rd15+12];
	cvt.f64.f32 	%fd18, %f30;
	mul.f64 	%fd19, %fd1, %fd18;
	add.s32 	%r26, %r23, 3;
	mul.wide.u32 	%rd22, %r26, 4;
	add.s64 	%rd23, %rd2, %rd22;
	ld.global.f32 	%f31, [%rd23];
	cvt.f64.f32 	%fd20, %f31;
	cvt.f64.f32 	%fd21, %f29;
	fma.rn.f64 	%fd22, %fd19, %fd20, %fd21;
	cvt.rn.f32.f64 	%f32, %fd22;
	ld.global.f32 	%f33, [%rd15+16];
	cvt.f64.f32 	%fd23, %f33;
	mul.f64 	%fd24, %fd1, %fd23;
	add.s32 	%r27, %r23, 4;
	mul.wide.u32 	%rd24, %r27, 4;
	add.s64 	%rd25, %rd2, %rd24;
	ld.global.f32 	%f34, [%rd25];
	cvt.f64.f32 	%fd25, %f34;
	cvt.f64.f32 	%fd26, %f32;
	fma.rn.f64 	%fd27, %fd24, %fd25, %fd26;
	cvt.rn.f32.f64 	%f35, %fd27;
	ld.global.f32 	%f36, [%rd15+20];
	cvt.f64.f32 	%fd28, %f36;
	mul.f64 	%fd29, %fd1, %fd28;
	add.s32 	%r28, %r23, 5;
	mul.wide.u32 	%rd26, %r28, 4;
	add.s64 	%rd27, %rd2, %rd26;
	ld.global.f32 	%f37, [%rd27];
	cvt.f64.f32 	%fd30, %f37;
	cvt.f64.f32 	%fd31, %f35;
	fma.rn.f64 	%fd32, %fd29, %fd30, %fd31;
	cvt.rn.f32.f64 	%f38, %fd32;
	ld.global.f32 	%f39, [%rd15+24];
	cvt.f64.f32 	%fd33, %f39;
	mul.f64 	%fd34, %fd1, %fd33;
	add.s32 	%r29, %r23, 6;
	mul.wide.u32 	%rd28, %r29, 4;
	add.s64 	%rd29, %rd2, %rd28;
	ld.global.f32 	%f40, [%rd29];
	cvt.f64.f32 	%fd35, %f40;
	cvt.f64.f32 	%fd36, %f38;
	fma.rn.f64 	%fd37, %fd34, %fd35, %fd36;
	cvt.rn.f32.f64 	%f41, %fd37;
	ld.global.f32 	%f42, [%rd15+28];
	cvt.f64.f32 	%fd38, %f42;
	mul.f64 	%fd39, %fd1, %fd38;
	add.s32 	%r30, %r23, 7;
	mul.wide.u32 	%rd30, %r30, 4;
	add.s64 	%rd31, %rd2, %rd30;
	ld.global.f32 	%f43, [%rd31];
	cvt.f64.f32 	%fd40, %f43;
	cvt.f64.f32 	%fd41, %f41;
	fma.rn.f64 	%fd42, %fd39, %fd40, %fd41;
	cvt.rn.f32.f64 	%f72, %fd42;
	add.s32 	%r39, %r39, 8;
	setp.ne.s32 	%p4, %r39, %r41;
	@%p4 bra 	$L__BB2_4;
$L__BB2_5:
	setp.eq.s32 	%p5, %r4, 0;
	@%p5 bra 	$L__BB2_13;
	and.b32  	%r9, %r15, 3;
	setp.lt.u32 	%p6, %r4, 4;
	@%p6 bra 	$L__BB2_8;
	mul.wide.u32 	%rd32, %r41, 4;
	add.s64 	%rd33, %rd1, %rd32;
	ld.global.f32 	%f45, [%rd33];
	cvt.f64.f32 	%fd43, %f45;
	mul.f64 	%fd44, %fd1, %fd43;
	add.s32 	%r31, %r3, %r41;
	mul.wide.u32 	%rd34, %r31, 4;
	add.s64 	%rd35, %rd2, %rd34;
	ld.global.f32 	%f46, [%rd35];
	cvt.f64.f32 	%fd45, %f46;
	cvt.f64.f32 	%fd46, %f72;
	fma.rn.f64 	%fd47, %fd44, %fd45, %fd46;
	cvt.rn.f32.f64 	%f47, %fd47;
	ld.global.f32 	%f48, [%rd33+4];
	cvt.f64.f32 	%fd48, %f48;
	mul.f64 	%fd49, %fd1, %fd48;
	add.s32 	%r32, %r31, 1;
	mul.wide.u32 	%rd36, %r32, 4;
	add.s64 	%rd37, %rd2, %rd36;
	ld.global.f32 	%f49, [%rd37];
	cvt.f64.f32 	%fd50, %f49;
	cvt.f64.f32 	%fd51, %f47;
	fma.rn.f64 	%fd52, %fd49, %fd50, %fd51;
	cvt.rn.f32.f64 	%f50, %fd52;
	ld.global.f32 	%f51, [%rd33+8];
	cvt.f64.f32 	%fd53, %f51;
	mul.f64 	%fd54, %fd1, %fd53;
	add.s32 	%r33, %r31, 2;
	mul.wide.u32 	%rd38, %r33, 4;
	add.s64 	%rd39, %rd2, %rd38;
	ld.global.f32 	%f52, [%rd39];
	cvt.f64.f32 	%fd55, %f52;
	cvt.f64.f32 	%fd56, %f50;
	fma.rn.f64 	%fd57, %fd54, %fd55, %fd56;
	cvt.rn.f32.f64 	%f53, %fd57;
	ld.global.f32 	%f54, [%rd33+12];
	cvt.f64.f32 	%fd58, %f54;
	mul.f64 	%fd59, %fd1, %fd58;
	add.s32 	%r34, %r31, 3;
	mul.wide.u32 	%rd40, %r34, 4;
	add.s64 	%rd41, %rd2, %rd40;
	ld.global.f32 	%f55, [%rd41];
	cvt.f64.f32 	%fd60, %f55;
	cvt.f64.f32 	%fd61, %f53;
	fma.rn.f64 	%fd62, %fd59, %fd60, %fd61;
	cvt.rn.f32.f64 	%f72, %fd62;
	add.s32 	%r41, %r41, 4;
$L__BB2_8:
	setp.eq.s32 	%p7, %r9, 0;
	@%p7 bra 	$L__BB2_13;
	setp.eq.s32 	%p8, %r9, 1;
	@%p8 bra 	$L__BB2_11;
	mul.wide.u32 	%rd42, %r41, 4;
	add.s64 	%rd43, %rd1, %rd42;
	ld.global.f32 	%f57, [%rd43];
	cvt.f64.f32 	%fd63, %f57;
	mul.f64 	%fd64, %fd1, %fd63;
	add.s32 	%r35, %r3, %r41;
	mul.wide.u32 	%rd44, %r35, 4;
	add.s64 	%rd45, %rd2, %rd44;
	ld.global.f32 	%f58, [%rd45];
	cvt.f64.f32 	%fd65, %f58;
	cvt.f64.f32 	%fd66, %f72;
	fma.rn.f64 	%fd67, %fd64, %fd65, %fd66;
	cvt.rn.f32.f64 	%f59, %fd67;
	ld.global.f32 	%f60, [%rd43+4];
	cvt.f64.f32 	%fd68, %f60;
	mul.f64 	%fd69, %fd1, %fd68;
	add.s32 	%r36, %r35, 1;
	mul.wide.u32 	%rd46, %r36, 4;
	add.s64 	%rd47, %rd2, %rd46;
	ld.global.f32 	%f61, [%rd47];
	cvt.f64.f32 	%fd70, %f61;
	cvt.f64.f32 	%fd71, %f59;
	fma.rn.f64 	%fd72, %fd69, %fd70, %fd71;
	cvt.rn.f32.f64 	%f72, %fd72;
	add.s32 	%r41, %r41, 2;
$L__BB2_11:
	and.b32  	%r37, %r15, 1;
	setp.eq.b32 	%p9, %r37, 1;
	not.pred 	%p10, %p9;
	@%p10 bra 	$L__BB2_13;
	mul.wide.u32 	%rd48, %r41, 4;
	add.s64 	%rd49, %rd1, %rd48;
	ld.global.f32 	%f62, [%rd49];
	cvt.f64.f32 	%fd73, %f62;
	mul.f64 	%fd74, %fd1, %fd73;
	add.s32 	%r38, %r3, %r41;
	mul.wide.u32 	%rd50, %r38, 4;
	add.s64 	%rd51, %rd2, %rd50;
	ld.global.f32 	%f63, [%rd51];
	cvt.f64.f32 	%fd75, %f63;
	cvt.f64.f32 	%fd76, %f72;
	fma.rn.f64 	%fd77, %fd74, %fd75, %fd76;
	cvt.rn.f32.f64 	%f72, %fd77;
$L__BB2_13:
	mul.f32 	%f73, %f72, 0f3FB8AA3B;
$L__BB2_14:
	ex2.approx.f32 	%f64, %f73;
	st.global.f32 	[%rd3], %f64;
$L__BB2_15:
	ret;

}
	// .globl	_ZN3cub18CUB_300001_SM_10006detail11EmptyKernelIvEEvv
.visible .entry _ZN3cub18CUB_300001_SM_10006detail11EmptyKernelIvEEvv()
{


	ret;

}


// ===== COMPILED SASS (sm_100) =====

	.target	sm_100

	.elftype	@"ET_EXEC"


//--------------------- .note.nv.tkinfo           --------------------------
	.section	.note.nv.tkinfo,"",@"SHT_NOTE"
	.sectionflags	@"SHF_NOTE_NV_TKINFO"
	.tkinfo
        /*0018*/ 	.word	0x00000002
        /*0030*/ 	.string	""
        /*0030*/ 	.string	"ptxas"
        /*0030*/ 	.string	"Cuda compilation tools, release 13.0, V13.0.88"
        /*0030*/ 	.string	"Build cuda_13.0.r13.0/compiler.36424714_0"
        /*0030*/ 	.string	"-arch sm_100 -m 64 "



//--------------------- .note.nv.cuinfo           --------------------------
	.section	.note.nv.cuinfo,"",@"SHT_NOTE"
	.sectionflags	@"SHF_NOTE_NV_CUINFO"
        /*0018*/ 	.short	0x0002
        /*001a*/ 	.short	0x0064
        /*001c*/ 	.short	0x0082
	.zero		2


//--------------------- .nv.info                  --------------------------
	.section	.nv.info,"",@"SHT_CUDA_INFO"
	.align	4


	//----- nvinfo : EIATTR_REGCOUNT
	.align		4
        /*0000*/ 	.byte	0x04, 0x2f
        /*0002*/ 	.short	(.L_46 - .L_45)
	.align		4
.L_45:
        /*0004*/ 	.word	index@(_Z16reciprocalKernelPfj)
        /*0008*/ 	.word	0x00000008


	//----- nvinfo : EIATTR_FRAME_SIZE
	.align		4
.L_46:
        /*000c*/ 	.byte	0x04, 0x11
        /*000e*/ 	.short	(.L_48 - .L_47)
	.align		4
.L_47:
        /*0010*/ 	.word	index@(_Z16reciprocalKernelPfj)
        /*0014*/ 	.word	0x00000000


	//----- nvinfo : EIATTR_REGCOUNT
	.align		4
.L_48:
        /*0018*/ 	.byte	0x04, 0x2f
        /*001a*/ 	.short	(.L_50 - .L_49)
	.align		4
.L_49:
        /*001c*/ 	.word	index@(_Z17ifReductionKernelPfj)
        /*0020*/ 	.word	0x00000008


	//----- nvinfo : EIATTR_FRAME_SIZE
	.align		4
.L_50:
        /*0024*/ 	.byte	0x04, 0x11
        /*0026*/ 	.short	(.L_52 - .L_51)
	.align		4
.L_51:
        /*0028*/ 	.word	index@(_Z17ifReductionKernelPfj)
        /*002c*/ 	.word	0x00000000


	//----- nvinfo : EIATTR_REGCOUNT
	.align		4
.L_52:
        /*0030*/ 	.byte	0x04, 0x2f
        /*0032*/ 	.short	(.L_54 - .L_53)
	.align		4
.L_53:
        /*0034*/ 	.word	index@(_Z21calRefPerPhotonKerneljjjPfS_S_S_ff)
        /*0038*/ 	.word	0x00000020


	//----- nvinfo : EIATTR_FRAME_SIZE
	.align		4
.L_54:
        /*003c*/ 	.byte	0x04, 0x11
        /*003e*/ 	.short	(.L_56 - .L_55)
	.align		4
.L_55:
        /*0040*/ 	.word	index@(_Z21calRefPerPhotonKerneljjjPfS_S_S_ff)
        /*0044*/ 	.word	0x00000000


	//----- nvinfo : EIATTR_REGCOUNT
	.align		4
.L_56:
        /*0048*/ 	.byte	0x04, 0x2f
        /*004a*/ 	.short	(.L_58 - .L_57)
	.align		4
.L_57:
        /*004c*/ 	.word	index@(_ZN3cub18CUB_300001_SM_10006detail11EmptyKernelIvEEvv)
        /*0050*/ 	.word	0x00000004


	//----- nvinfo : EIATTR_FRAME_SIZE
	.align		4
.L_58:
        /*0054*/ 	.byte	0x04, 0x11
        /*0056*/ 	.short	(.L_60 - .L_59)
	.align		4
.L_59:
        /*0058*/ 	.word	index@(_ZN3cub18CUB_300001_SM_10006detail11EmptyKernelIvEEvv)
        /*005c*/ 	.word	0x00000000


	//----- nvinfo : EIATTR_MIN_STACK_SIZE
	.align		4
.L_60:
        /*0060*/ 	.byte	0x04, 0x12
        /*0062*/ 	.short	(.L_62 - .L_61)
	.align		4
.L_61:
        /*0064*/ 	.word	index@(_ZN3cub18CUB_300001_SM_10006detail11EmptyKernelIvEEvv)
        /*0068*/ 	.word	0x00000000


	//----- nvinfo : EIATTR_MIN_STACK_SIZE
	.align		4
.L_62:
        /*006c*/ 	.byte	0x04, 0x12
        /*006e*/ 	.short	(.L_64 - .L_63)
	.align		4
.L_63:
        /*0070*/ 	.word	index@(_Z21calRefPerPhotonKerneljjjPfS_S_S_ff)
        /*0074*/ 	.word	0x00000000


	//----- nvinfo : EIATTR_MIN_STACK_SIZE
	.align		4
.L_64:
        /*0078*/ 	.byte	0x04, 0x12
        /*007a*/ 	.short	(.L_66 - .L_65)
	.align		4
.L_65:
        /*007c*/ 	.word	index@(_Z17ifReductionKernelPfj)
        /*0080*/ 	.word	0x00000000


	//----- nvinfo : EIATTR_MIN_STACK_SIZE
	.align		4
.L_66:
        /*0084*/ 	.byte	0x04, 0x12
        /*0086*/ 	.short	(.L_68 - .L_67)
	.align		4
.L_67:
        /*0088*/ 	.word	index@(_Z16reciprocalKernelPfj)
        /*008c*/ 	.word	0x00000000
.L_68:


//--------------------- .nv.compat                --------------------------
	.section	.nv.compat,"",@"SHT_CUDA_COMPAT_INFO"
	.align	4
        /*0000*/ 	.byte	0x02, 0x09, 0x00, 0x00, 0x02, 0x02, 0x01, 0x00, 0x02, 0x05, 0x05, 0x00, 0x03, 0x07, 0x01, 0x01
        /*0010*/ 	.byte	0x02, 0x03, 0x00, 0x00, 0x02, 0x06, 0x01, 0x00, 0x04, 0x0b, 0x08, 0x00, 0x01, 0x00, 0x00, 0x00
        /*0020*/ 	.byte	0x00, 0x00, 0x00, 0x00


//--------------------- .nv.info._ZN3cub18CUB_300001_SM_10006detail11EmptyKernelIvEEvv --------------------------
	.section	.nv.info._ZN3cub18CUB_300001_SM_10006detail11EmptyKernelIvEEvv,"",@"SHT_CUDA_INFO"
	.sectionflags	@""
	.align	4


	//----- nvinfo : EIATTR_CUDA_API_VERSION
	.align		4
        /*0000*/ 	.byte	0x04, 0x37
        /*0002*/ 	.short	(.L_70 - .L_69)
.L_69:
        /*0004*/ 	.word	0x00000082


	//----- nvinfo : EIATTR_SPARSE_MMA_MASK
	.align		4
.L_70:
        /*0008*/ 	.byte	0x03, 0x50
        /*000a*/ 	.short	0x0000


	//----- nvinfo : EIATTR_MAXREG_COUNT
	.align		4
        /*000c*/ 	.byte	0x03, 0x1b
        /*000e*/ 	.short	0x00ff


	//----- nvinfo : EIATTR_MERCURY_ISA_VERSION
	.align		4
        /*0010*/ 	.byte	0x03, 0x5f
        /*0012*/ 	.short	0x0101


	//----- nvinfo : EIATTR_VRC_CTA_INIT_COUNT
	.align		4
        /*0014*/ 	.byte	0x02, 0x4a
	.zero		1
	.zero		1


	//----- nvinfo : EIATTR_EXIT_INSTR_OFFSETS
	.align		4
        /*0018*/ 	.byte	0x04, 0x1c
        /*001a*/ 	.short	(.L_72 - .L_71)


	//   ....[0]....
.L_71:
        /*001c*/ 	.word	0x00000010


	//----- nvinfo : EIATTR_SW_WAR
	.align		4
.L_72:
        /*0020*/ 	.byte	0x04, 0x36
        /*0022*/ 	.short	(.L_74 - .L_73)
.L_73:
        /*0024*/ 	.word	0x00000008
.L_74:


//--------------------- .nv.info._Z21calRefPerPhotonKerneljjjPfS_S_S_ff --------------------------
	.section	.nv.info._Z21calRefPerPhotonKerneljjjPfS_S_S_ff,"",@"SHT_CUDA_INFO"
	.sectionflags	@""
	.align	4


	//----- nvinfo : EIATTR_CUDA_API_VERSION
	.align		4
        /*0000*/ 	.byte	0x04, 0x37
        /*0002*/ 	.short	(.L_76 - .L_75)
.L_75:
        /*0004*/ 	.word	0x00000082


	//----- nvinfo : EIATTR_KPARAM_INFO
	.align		4
.L_76:
        /*0008*/ 	.byte	0x04, 0x17
        /*000a*/ 	.short	(.L_78 - .L_77)
.L_77:
        /*000c*/ 	.word	0x00000000
        /*0010*/ 	.short	0x0008
        /*0012*/ 	.short	0x0034
        /*0014*/ 	.byte	0x00, 0xf0, 0x11, 0x00


	//----- nvinfo : EIATTR_KPARAM_INFO
	.align		4
.L_78:
        /*0018*/ 	.byte	0x04, 0x17
        /*001a*/ 	.short	(.L_80 - .L_79)
.L_79:
        /*001c*/ 	.word	0x00000000
        /*0020*/ 	.short	0x0007
        /*0022*/ 	.short	0x0030
        /*0024*/ 	.byte	0x00, 0xf0, 0x11, 0x00


	//----- nvinfo : EIATTR_KPARAM_INFO
	.align		4
.L_80:
        /*0028*/ 	.byte	0x04, 0x17
        /*002a*/ 	.short	(.L_82 - .L_81)
.L_81:
        /*002c*/ 	.word	0x00000000
        /*0030*/ 	.short	0x0006
        /*0032*/ 	.short	0x0028
        /*0034*/ 	.byte	0x00, 0xf5, 0x21, 0x00


	//----- nvinfo : EIATTR_KPARAM_INFO
	.align		4
.L_82:
        /*0038*/ 	.byte	0x04, 0x17
        /*003a*/ 	.short	(.L_84 - .L_83)
.L_83:
        /*003c*/ 	.word	0x00000000
        /*0040*/ 	.short	0x0005
        /*0042*/ 	.short	0x0020
        /*0044*/ 	.byte	0x00, 0xf5, 0x21, 0x00


	//----- nvinfo : EIATTR_KPARAM_INFO
	.align		4
.L_84:
        /*0048*/ 	.byte	0x04, 0x17
        /*004a*/ 	.short	(.L_86 - .L_85)
.L_85:
        /*004c*/ 	.word	0x00000000
        /*0050*/ 	.short	0x0004
        /*0052*/ 	.short	0x0018
        /*0054*/ 	.byte	0x00, 0xf5, 0x21, 0x00


	//----- nvinfo : EIATTR_KPARAM_INFO
	.align		4
.L_86:
        /*0058*/ 	.byte	0x04, 0x17
        /*005a*/ 	.short	(.L_88 - .L_87)
.L_87:
        /*005c*/ 	.word	0x00000000
        /*0060*/ 	.short	0x0003
        /*0062*/ 	.short	0x0010
        /*0064*/ 	.byte	0x00, 0xf5, 0x21, 0x00


	//----- nvinfo : EIATTR_KPARAM_INFO
	.align		4
.L_88:
        /*0068*/ 	.byte	0x04, 0x17
        /*006a*/ 	.short	(.L_90 - .L_89)
.L_89:
        /*006c*/ 	.word	0x00000000
        /*0070*/ 	.short	0x0002
        /*0072*/ 	.short	0x0008
        /*0074*/ 	.byte	0x00, 0xf0, 0x11, 0x00


	//----- nvinfo : EIATTR_KPARAM_INFO
	.align		4
.L_90:
        /*0078*/ 	.byte	0x04, 0x17
        /*007a*/ 	.short	(.L_92 - .L_91)
.L_91:
        /*007c*/ 	.word	0x00000000
        /*0080*/ 	.short	0x0001
        /*0082*/ 	.short	0x0004
        /*0084*/ 	.byte	0x00, 0xf0, 0x11, 0x00


	//----- nvinfo : EIATTR_KPARAM_INFO
	.align		4
.L_92:
        /*0088*/ 	.byte	0x04, 0x17
        /*008a*/ 	.short	(.L_94 - .L_93)
.L_93:
        /*008c*/ 	.word	0x00000000
        /*0090*/ 	.short	0x0000
        /*0092*/ 	.short	0x0000
        /*0094*/ 	.byte	0x00, 0xf0, 0x11, 0x00


	//----- nvinfo : EIATTR_SPARSE_MMA_MASK
	.align		4
.L_94:
        /*0098*/ 	.byte	0x03, 0x50
        /*009a*/ 	.short	0x0000


	//----- nvinfo : EIATTR_MAXREG_COUNT
	.align		4
        /*009c*/ 	.byte	0x03, 0x1b
        /*009e*/ 	.short	0x00ff


	//----- nvinfo : EIATTR_MERCURY_ISA_VERSION
	.align		4
        /*00a0*/ 	.byte	0x03, 0x5f
        /*00a2*/ 	.short	0x0101


	//----- nvinfo : EIATTR_VRC_CTA_INIT_COUNT
	.align		4
        /*00a4*/ 	.byte	0x02, 0x4a
	.zero		1
	.zero		1


	//----- nvinfo : EIATTR_EXIT_INSTR_OFFSETS
	.align		4
        /*00a8*/ 	.byte	0x04, 0x1c
        /*00aa*/ 	.short	(.L_96 - .L_95)


	//   ....[0]....
.L_95:
        /*00ac*/ 	.word	0x00000070


	//   ....[1]....
        /*00b0*/ 	.word	0x00000d80


	//----- nvinfo : EIATTR_CBANK_PARAM_SIZE
	.align		4
.L_96:
        /*00b4*/ 	.byte	0x03, 0x19
        /*00b6*/ 	.short	0x0038


	//----- nvinfo : EIATTR_PARAM_CBANK
	.align		4
        /*00b8*/ 	.byte	0x04, 0x0a
        /*00ba*/ 	.short	(.L_98 - .L_97)
	.align		4
.L_97:
        /*00bc*/ 	.word	index@(.nv.constant0._Z21calRefPerPhotonKerneljjjPfS_S_S_ff)
        /*00c0*/ 	.short	0x0380
        /*00c2*/ 	.short	0x0038


	//----- nvinfo : EIATTR_SW_WAR
	.align		4
.L_98:
        /*00c4*/ 	.byte	0x04, 0x36
        /*00c6*/ 	.short	(.L_100 - .L_99)
.L_99:
        /*00c8*/ 	.word	0x00000008
.L_100:


//--------------------- .nv.info._Z17ifReductionKernelPfj --------------------------
	.section	.nv.info._Z17ifReductionKernelPfj,"",@"SHT_CUDA_INFO"
	.sectionflags	@""
	.align	4


	//----- nvinfo : EIATTR_CUDA_API_VERSION
	.align		4
        /*0000*/ 	.byte	0x04, 0x37
        /*0002*/ 	.short	(.L_102 - .L_101)
.L_101:
        /*0004*/ 	.word	0x00000082


	//----- nvinfo : EIATTR_KPARAM_INFO
	.align		4
.L_102:
        /*0008*/ 	.byte	0x04, 0x17
        /*000a*/ 	.short	(.L_104 - .L_103)
.L_103:
        /*000c*/ 	.word	0x00000000
        /*0010*/ 	.short	0x0001
        /*0012*/ 	.short	0x0008
        /*0014*/ 	.byte	0x00, 0xf0, 0x11, 0x00


	//----- nvinfo : EIATTR_KPARAM_INFO
	.align		4
.L_104:
        /*0018*/ 	.byte	0x04, 0x17
        /*001a*/ 	.short	(.L_106 - .L_105)
.L_105:
        /*001c*/ 	.word	0x00000000
        /*0020*/ 	.short	0x0000
        /*0022*/ 	.short	0x0000
        /*0024*/ 	.byte	0x00, 0xf5, 0x21, 0x00


	//----- nvinfo : EIATTR_SPARSE_MMA_MASK
	.align		4
.L_106:
        /*0028*/ 	.byte	0x03, 0x50
        /*002a*/ 	.short	0x0000


	//----- nvinfo : EIATTR_MAXREG_COUNT
	.align		4
        /*002c*/ 	.byte	0x03, 0x1b
        /*002e*/ 	.short	0x00ff


	//----- nvinfo : EIATTR_MERCURY_ISA_VERSION
	.align		4
        /*0030*/ 	.byte	0x03, 0x5f
        /*0032*/ 	.short	0x0101


	//----- nvinfo : EIATTR_VRC_CTA_INIT_COUNT
	.align		4
        /*0034*/ 	.byte	0x02, 0x4a
	.zero		1
	.zero		1


	//----- nvinfo : EIATTR_EXIT_INSTR_OFFSETS
	.align		4
        /*0038*/ 	.byte	0x04, 0x1c
        /*003a*/ 	.short	(.L_108 - .L_107)


	//   ....[0]....
.L_107:
        /*003c*/ 	.word	0x00000070


	//   ....[1]....
        /*0040*/ 	.word	0x000000f0


	//----- nvinfo : EIATTR_CBANK_PARAM_SIZE
	.align		4
.L_108:
        /*0044*/ 	.byte	0x03, 0x19
        /*0046*/ 	.short	0x000c


	//----- nvinfo : EIATTR_PARAM_CBANK
	.align		4
        /*0048*/ 	.byte	0x04, 0x0a
        /*004a*/ 	.short	(.L_110 - .L_109)
	.align		4
.L_109:
        /*004c*/ 	.word	index@(.nv.constant0._Z17ifReductionKernelPfj)
        /*0050*/ 	.short	0x0380
        /*0052*/ 	.short	0x000c


	//----- nvinfo : EIATTR_SW_WAR
	.align		4
.L_110:
        /*0054*/ 	.byte	0x04, 0x36
        /*0056*/ 	.short	(.L_112 - .L_111)
.L_111:
        /*0058*/ 	.word	0x00000008
.L_112:


//--------------------- .nv.info._Z16reciprocalKernelPfj --------------------------
	.section	.nv.info._Z16reciprocalKernelPfj,"",@"SHT_CUDA_INFO"
	.sectionflags	@""
	.align	4


	//----- nvinfo : EIATTR_CUDA_API_VERSION
	.align		4
        /*0000*/ 	.byte	0x04, 0x37
        /*0002*/ 	.short	(.L_114 - .L_113)
.L_113:
        /*0004*/ 	.word	0x00000082


	//----- nvinfo : EIATTR_KPARAM_INFO
	.align		4
.L_114:
        /*0008*/ 	.byte	0x04, 0x17
        /*000a*/ 	.short	(.L_116 - .L_115)
.L_115:
        /*000c*/ 	.word	0x00000000
        /*0010*/ 	.short	0x0001
        /*0012*/ 	.short	0x0008
        /*0014*/ 	.byte	0x00, 0xf0, 0x11, 0x00


	//----- nvinfo : EIATTR_KPARAM_INFO
	.align		4
.L_116:
        /*0018*/ 	.byte	0x04, 0x17
        /*001a*/ 	.short	(.L_118 - .L_117)
.L_117:
        /*001c*/ 	.word	0x00000000
        /*0020*/ 	.short	0x0000
        /*0022*/ 	.short	0x0000
        /*0024*/ 	.byte	0x00, 0xf5, 0x21, 0x00


	//----- nvinfo : EIATTR_SPARSE_MMA_MASK
	.align		4
.L_118:
        /*0028*/ 	.byte	0x03, 0x50
        /*002a*/ 	.short	0x0000


	//----- nvinfo : EIATTR_MAXREG_COUNT
	.align		4
        /*002c*/ 	.byte	0x03, 0x1b
        /*002e*/ 	.short	0x00ff


	//----- nvinfo : EIATTR_MERCURY_ISA_VERSION
	.align		4
        /*0030*/ 	.byte	0x03, 0x5f
        /*0032*/ 	.short	0x0101


	//----- nvinfo : EIATTR_VRC_CTA_INIT_COUNT
	.align		4
        /*0034*/ 	.byte	0x02, 0x4a
	.zero		1
	.zero		1


	//----- nvinfo : EIATTR_EXIT_INSTR_OFFSETS
	.align		4
        /*0038*/ 	.byte	0x04, 0x1c
        /*003a*/ 	.short	(.L_120 - .L_119)


	//   ....[0]....
.L_119:
        /*003c*/ 	.word	0x00000070


	//   ....[1]....
        /*0040*/ 	.word	0x000000f0


	//----- nvinfo : EIATTR_CBANK_PARAM_SIZE
	.align		4
.L_120:
        /*0044*/ 	.byte	0x03, 0x19
        /*0046*/ 	.short	0x000c


	//----- nvinfo : EIATTR_PARAM_CBANK
	.align		4
        /*0048*/ 	.byte	0x04, 0x0a
        /*004a*/ 	.short	(.L_122 - .L_121)
	.align		4
.L_121:
        /*004c*/ 	.word	index@(.nv.constant0._Z16reciprocalKernelPfj)
        /*0050*/ 	.short	0x0380
        /*0052*/ 	.short	0x000c


	//----- nvinfo : EIATTR_SW_WAR
	.align		4
.L_122:
        /*0054*/ 	.byte	0x04, 0x36
        /*0056*/ 	.short	(.L_124 - .L_123)
.L_123:
        /*0058*/ 	.word	0x00000008
.L_124:


//--------------------- .nv.callgraph             --------------------------
	.section	.nv.callgraph,"",@"SHT_CUDA_CALLGRAPH"
	.align	4
	.sectionentsize	8
	.align		4
        /*0000*/ 	.word	0x00000000
	.align		4
        /*0004*/ 	.word	0xffffffff
	.align		4
        /*0008*/ 	.word	0x00000000
	.align		4
        /*000c*/ 	.word	0xfffffffe
	.align		4
        /*0010*/ 	.word	0x00000000
	.align		4
        /*0014*/ 	.word	0xfffffffd
	.align		4
        /*0018*/ 	.word	0x00000000
	.align		4
        /*001c*/ 	.word	0xfffffffc


//--------------------- .nv.constant4             --------------------------
	.section	.nv.constant4,"a",@progbits
	.align	8
	.align		8
.nv.constant4:
        /*0000*/ 	.dword	_ZN34_INTERNAL_d7a3717b_4_k_cu_1071a13b4cuda3std3__45__cpo5beginE
	.align		8
        /*0008*/ 	.dword	_ZN34_INTERNAL_d7a3717b_4_k_cu_1071a13b4cuda3std3__45__cpo3endE
	.align		8
        /*0010*/ 	.dword	_ZN34_INTERNAL_d7a3717b_4_k_cu_1071a13b4cuda3std3__45__cpo6cbeginE
	.align		8
        /*0018*/ 	.dword	_ZN34_INTERNAL_d7a3717b_4_k_cu_1071a13b4cuda3std3__45__cpo4cendE
	.align		8
        /*0020*/ 	.dword	_ZN34_INTERNAL_d7a3717b_4_k_cu_1071a13b4cuda3std3__45__cpo6rbeginE
	.align		8
        /*0028*/ 	.dword	_ZN34_INTERNAL_d7a3717b_4_k_cu_1071a13b4cuda3std3__45__cpo4rendE
	.align		8
        /*0030*/ 	.dword	_ZN34_INTERNAL_d7a3717b_4_k_cu_1071a13b4cuda3std3__45__cpo7crbeginE
	.align		8
        /*0038*/ 	.dword	_ZN34_INTERNAL_d7a3717b_4_k_cu_1071a13b4cuda3std3__45__cpo5crendE
	.align		8
        /*0040*/ 	.dword	_ZN34_INTERNAL_d7a3717b_4_k_cu_1071a13b4cuda3std3__436_GLOBAL__N__d7a3717b_4_k_cu_1071a13b6ignoreE
	.align		8
        /*0048*/ 	.dword	_ZN34_INTERNAL_d7a3717b_4_k_cu_1071a13b4cuda3std3__419piecewise_constructE
	.align		8
        /*0050*/ 	.dword	_ZN34_INTERNAL_d7a3717b_4_k_cu_1071a13b4cuda3std3__48in_placeE
	.align		8
        /*0058*/ 	.dword	_ZN34_INTERNAL_d7a3717b_4_k_cu_1071a13b4cuda3std3__420unreachable_sentinelE
	.align		8
        /*0060*/ 	.dword	_ZN34_INTERNAL_d7a3717b_4_k_cu_1071a13b4cuda3std3__47nulloptE
	.align		8
        /*0068*/ 	.dword	_ZN34_INTERNAL_d7a3717b_4_k_cu_1071a13b4cuda3std3__48unexpectE
	.align		8
        /*0070*/ 	.dword	_ZN34_INTERNAL_d7a3717b_4_k_cu_1071a13b4cuda3std6ranges3__45__cpo4swapE
	.align		8
        /*0078*/ 	.dword	_ZN34_INTERNAL_d7a3717b_4_k_cu_1071a13b4cuda3std6ranges3__45__cpo9iter_moveE
	.align		8
        /*0080*/ 	.dword	_ZN34_INTERNAL_d7a3717b_4_k_cu_1071a13b4cuda3std6ranges3__45__cpo5beginE
	.align		8
        /*0088*/ 	.dword	_ZN34_INTERNAL_d7a3717b_4_k_cu_1071a13b4cuda3std6ranges3__45__cpo3endE
	.align		8
        /*0090*/ 	.dword	_ZN34_INTERNAL_d7a3717b_4_k_cu_1071a13b4cuda3std6ranges3__45__cpo6cbeginE
	.align		8
        /*0098*/ 	.dword	_ZN34_INTERNAL_d7a3717b_4_k_cu_1071a13b4cuda3std6ranges3__45__cpo4cendE
	.align		8
        /*00a0*/ 	.dword	_ZN34_INTERNAL_d7a3717b_4_k_cu_1071a13b4cuda3std6ranges3__45__cpo7advanceE
	.align		8
        /*00a8*/ 	.dword	_ZN34_INTERNAL_d7a3717b_4_k_cu_1071a13b4cuda3std6ranges3__45__cpo9iter_swapE
	.align		8
        /*00b0*/ 	.dword	_ZN34_INTERNAL_d7a3717b_4_k_cu_1071a13b4cuda3std6ranges3__45__cpo4nextE
	.align		8
        /*00b8*/ 	.dword	_ZN34_INTERNAL_d7a3717b_4_k_cu_1071a13b4cuda3std6ranges3__45__cpo4prevE
	.align		8
        /*00c0*/ 	.dword	_ZN34_INTERNAL_d7a3717b_4_k_cu_1071a13b4cuda3std6ranges3__45__cpo4dataE
	.align		8
        /*00c8*/ 	.dword	_ZN34_INTERNAL_d7a3717b_4_k_cu_1071a13b4cuda3std6ranges3__45__cpo5cdataE
	.align		8
        /*00d0*/ 	.dword	_ZN34_INTERNAL_d7a3717b_4_k_cu_1071a13b4cuda3std6ranges3__45__cpo4sizeE
	.align		8
        /*00d8*/ 	.dword	_ZN34_INTERNAL_d7a3717b_4_k_cu_1071a13b4cuda3std6ranges3__45__cpo5ssizeE
	.align		8
        /*00e0*/ 	.dword	_ZN34_INTERNAL_d7a3717b_4_k_cu_1071a13b4cuda3std6ranges3__45__cpo8distanceE
	.align		8
        /*00e8*/ 	.dword	_ZN34_INTERNAL_d7a3717b_4_k_cu_1071a13b6thrust24THRUST_300001_SM_1000_NS8cuda_cub3parE
	.align		8
        /*00f0*/ 	.dword	_ZN34_INTERNAL_d7a3717b_4_k_cu_1071a13b6thrust24THRUST_300001_SM_1000_NS8cuda_cub10par_nosyncE
	.align		8
        /*00f8*/ 	.dword	_ZN34_INTERNAL_d7a3717b_4_k_cu_1071a13b6thrust24THRUST_300001_SM_1000_NS6system6detail10sequential3seqE
	.align		8
        /*0100*/ 	.dword	_ZN34_INTERNAL_d7a3717b_4_k_cu_1071a13b6thrust24THRUST_300001_SM_1000_NS6system3cpp3parE
	.align		8
        /*0108*/ 	.dword	_ZN34_INTERNAL_d7a3717b_4_k_cu_1071a13b6thrust24THRUST_300001_SM_1000_NS12placeholders2_1E
	.align		8
        /*0110*/ 	.dword	_ZN34_INTERNAL_d7a3717b_4_k_cu_1071a13b6thrust24THRUST_300001_SM_1000_NS12placeholders2_2E
	.align		8
        /*0118*/ 	.dword	_ZN34_INTERNAL_d7a3717b_4_k_cu_1071a13b6thrust24THRUST_300001_SM_1000_NS12placeholders2_3E
	.align		8
        /*0120*/ 	.dword	_ZN34_INTERNAL_d7a3717b_4_k_cu_1071a13b6thrust24THRUST_300001_SM_1000_NS12placeholders2_4E
	.align		8
        /*0128*/ 	.dword	_ZN34_INTERNAL_d7a3717b_4_k_cu_1071a13b6thrust24THRUST_300001_SM_1000_NS12placeholders2_5E
	.align		8
        /*0130*/ 	.dword	_ZN34_INTERNAL_d7a3717b_4_k_cu_1071a13b6thrust24THRUST_300001_SM_1000_NS12placeholders2_6E
	.align		8
        /*0138*/ 	.dword	_ZN34_INTERNAL_d7a3717b_4_k_cu_1071a13b6thrust24THRUST_300001_SM_1000_NS12placeholders2_7E
	.align		8
        /*0140*/ 	.dword	_ZN34_INTERNAL_d7a3717b_4_k_cu_1071a13b6thrust24THRUST_300001_SM_1000_NS12placeholders2_8E
	.align		8
        /*0148*/ 	.dword	_ZN34_INTERNAL_d7a3717b_4_k_cu_1071a13b6thrust24THRUST_300001_SM_1000_NS12placeholders2_9E
	.align		8
        /*0150*/ 	.dword	_ZN34_INTERNAL_d7a3717b_4_k_cu_1071a13b6thrust24THRUST_300001_SM_1000_NS12placeholders3_10E
	.align		8
        /*0158*/ 	.dword	_ZN34_INTERNAL_d7a3717b_4_k_cu_1071a13b6thrust24THRUST_300001_SM_1000_NS3seqE
	.align		8
        /*0160*/ 	.dword	_ZN34_INTERNAL_d7a3717b_4_k_cu_1071a13b6thrust24THRUST_300001_SM_1000_NS6deviceE


//--------------------- .text._ZN3cub18CUB_300001_SM_10006detail11EmptyKernelIvEEvv --------------------------
	.section	.text._ZN3cub18CUB_300001_SM_10006detail11EmptyKernelIvEEvv,"ax",@progbits
	.align	128
        .global         _ZN3cub18CUB_300001_SM_10006detail11EmptyKernelIvEEvv
        .type           _ZN3cub18CUB_300001_SM_10006detail11EmptyKernelIvEEvv,@function
        .size           _ZN3cub18CUB_300001_SM_10006detail11EmptyKernelIvEEvv,(.L_x_10 - _ZN3cub18CUB_300001_SM_10006detail11EmptyKernelIvEEvv)
        .other          _ZN3cub18CUB_300001_SM_10006detail11EmptyKernelIvEEvv,@"STO_CUDA_ENTRY STV_DEFAULT"
_ZN3cub18CUB_300001_SM_10006detail11EmptyKernelIvEEvv:
.text._ZN3cub18CUB_300001_SM_10006detail11EmptyKernelIvEEvv:
[----:B------:R-:W-:Y:S01]  /*0000*/  LDC R1, c[0x0][0x37c] ;  /* 0x0000df00ff017b82 */ /* 0x000fe20000000800 */
[----:B------:R-:W-:Y:S05]  /*0010*/  EXIT ;  /* 0x000000000000794d */ /* 0x000fea0003800000 */
.L_x_0:
[----:B------:R-:W-:-:S00]  /*0020*/  BRA `(.L_x_0) ;  /* 0xfffffffc00fc7947 */ /* 0x000fc0000383ffff */
[----:B------:R-:W-:-:S00]  /*0030*/  NOP ;  /* 0x0000000000007918 */ /* 0x000fc00000000000 */
        /* <DEDUP_REMOVED lines=12> */
.L_x_10:


//--------------------- .text._Z21calRefPerPhotonKerneljjjPfS_S_S_ff --------------------------
	.section	.text._Z21calRefPerPhotonKerneljjjPfS_S_S_ff,"ax",@progbits
	.align	128
        .global         _Z21calRefPerPhotonKerneljjjPfS_S_S_ff
        .type           _Z21calRefPerPhotonKerneljjjPfS_S_S_ff,@function
        .size           _Z21calRefPerPhotonKerneljjjPfS_S_S_ff,(.L_x_11 - _Z21calRefPerPhotonKerneljjjPfS_S_S_ff)
        .other          _Z21calRefPerPhotonKerneljjjPfS_S_S_ff,@"STO_CUDA_ENTRY STV_DEFAULT"
_Z21calRefPerPhotonKerneljjjPfS_S_S_ff:
.text._Z21calRefPerPhotonKerneljjjPfS_S_S_ff:
[----:B------:R-:W-:Y:S01]  /*0000*/  LDC R1, c[0x0][0x37c] ;  /* 0x0000df00ff017b82 */ /* 0x000fe20000000800 */
[----:B------:R-:W0:Y:S07]  /*0010*/  S2R R0, SR_TID.X ;  /* 0x0000000000007919 */ /* 0x000e2e0000002100 */
[----:B------:R-:W0:Y:S01]  /*0020*/  S2UR UR4, SR_CTAID.X ;  /* 0x00000000000479c3 */ /* 0x000e220000002500 */
[----:B------:R-:W1:Y:S07]  /*0030*/  LDCU UR5, c[0x0][0x380] ;  /* 0x00007000ff0577ac */ /* 0x000e6e0008000800 */
[----:B------:R-:W0:Y:S02]  /*0040*/  LDC R7, c[0x0][0x360] ;  /* 0x0000d800ff077b82 */ /* 0x000e240000000800 */
[----:B0-----:R-:W-:-:S05]  /*0050*/  IMAD R7, R7, UR4, R0 ;  /* 0x0000000407077c24 */ /* 0x001fca000f8e0200 */
[----:B-1----:R-:W-:-:S13]  /*0060*/  ISETP.GE.U32.AND P0, PT, R7, UR5, PT ;  /* 0x0000000507007c0c */ /* 0x002fda000bf06070 */
[----:B------:R-:W-:Y:S05]  /*0070*/  @P0 EXIT ;  /* 0x000000000000094d */ /* 0x000fea0003800000 */
[----:B------:R-:W0:Y:S01]  /*0080*/  LDC.64 R8, c[0x0][0x390] ;  /* 0x0000e400ff087b82 */ /* 0x000e220000000a00 */
[----:B------:R-:W1:Y:S01]  /*0090*/  LDCU UR4, c[0x0][0x384] ;  /* 0x00007080ff0477ac */ /* 0x000e620008000800 */
[----:B------:R-:W2:Y:S06]  /*00a0*/  LDCU.64 UR8, c[0x0][0x358] ;  /* 0x00006b00ff0877ac */ /* 0x000eac0008000a00 */
[----:B------:R-:W3:Y:S08]  /*00b0*/  LDC.64 R4, c[0x0][0x398] ;  /* 0x0000e600ff047b82 */ /* 0x000ef00000000a00 */
[----:B------:R-:W4:Y:S01]  /*00c0*/  LDC.64 R10, c[0x0][0x3a0] ;  /* 0x0000e800ff0a7b82 */ /* 0x000f220000000a00 */
[----:B-1----:R-:W-:Y:S01]  /*00d0*/  IMAD R13, R7, UR4, RZ ;  /* 0x00000004070d7c24 */ /* 0x002fe2000f8e02ff */
[----:B------:R-:W1:Y:S03]  /*00e0*/  LDCU UR4, c[0x0][0x388] ;  /* 0x00007100ff0477ac */ /* 0x000e660008000800 */
[----:B0-----:R-:W-:-:S06]  /*00f0*/  IMAD.WIDE.U32 R2, R13, 0x4, R8 ;  /* 0x000000040d027825 */ /* 0x001fcc00078e0008 */
[----:B--2---:R-:W2:Y:S01]  /*0100*/  LDG.E R3, desc[UR8][R2.64] ;  /* 0x0000000802037981 */ /* 0x004ea2000c1e1900 */
[----:B------:R-:W-:Y:S02]  /*0110*/  HFMA2 R0, -RZ, RZ, 0, 0 ;  /* 0x00000000ff007431 */ /* 0x000fe400000001ff */
[----:B---3--:R-:W-:Y:S01]  /*0120*/  IMAD.WIDE.U32 R4, R7, 0x4, R4 ;  /* 0x0000000407047825 */ /* 0x008fe200078e0004 */
[----:B-1----:R-:W-:-:S03]  /*0130*/  UISETP.NE.AND UP0, UPT, UR4, URZ, UPT ;  /* 0x000000ff0400728c */ /* 0x002fc6000bf05270 */
[----:B----4-:R-:W-:Y:S01]  /*0140*/  IMAD.WIDE.U32 R10, R7, 0x4, R10 ;  /* 0x00000004070a7825 */ /* 0x010fe200078e000a */
[----:B--2---:R0:W-:Y:S04]  /*0150*/  STG.E desc[UR8][R4.64], R3 ;  /* 0x0000000304007986 */ /* 0x0041e8000c101908 */
[----:B------:R0:W-:Y:S01]  /*0160*/  STG.E desc[UR8][R10.64], RZ ;  /* 0x000000ff0a007986 */ /* 0x0001e2000c101908 */
[----:B------:R-:W-:Y:S05]  /*0170*/  BRA.U !UP0, `(.L_x_1) ;  /* 0x0000000908ec7547 */ /* 0x000fea000b800000 */
[----:B------:R-:W1:Y:S01]  /*0180*/  LDCU UR6, c[0x0][0x3b0] ;  /* 0x00007600ff0677ac */ /* 0x000e620008000800 */
[----:B------:R-:W-:Y:S02]  /*0190*/  IADD3 R0, PT, PT, R13, 0x2, RZ ;  /* 0x000000020d007810 */ /* 0x000fe40007ffe0ff */
[----:B0-----:R-:W-:Y:S01]  /*01a0*/  CS2R R4, SRZ ;  /* 0x0000000000047805 */ /* 0x001fe2000001ff00 */
[----:B------:R-:W-:Y:S02]  /*01b0*/  UISETP.GE.U32.AND UP0, UPT, UR4, 0x8, UPT ;  /* 0x000000080400788c */ /* 0x000fe4000bf06070 */
[----:B------:R-:W-:-:S04]  /*01c0*/  ULOP3.LUT UR5, UR4, 0x7, URZ, 0xc0, !UPT ;  /* 0x0000000704057892 */ /* 0x000fc8000f8ec0ff */
[----:B------:R-:W-:Y:S01]  /*01d0*/  UISETP.NE.AND UP1, UPT, UR5, URZ, UPT ;  /* 0x000000ff0500728c */ /* 0x000fe2000bf25270 */
[----:B-1----:R-:W0:Y:S02]  /*01e0*/  F2F.F64.F32 R12, UR6 ;  /* 0x00000006000c7d10 */ /* 0x002e240008201800 */
[----:B------:R-:W-:Y:S08]  /*01f0*/  BRA.U !UP0, `(.L_x_2) ;  /* 0x0000000508647547 */ /* 0x000ff0000b800000 */
[----:B------:R-:W1:Y:S01]  /*0200*/  LDC.64 R14, c[0x0][0x3a8] ;  /* 0x0000ea00ff0e7b82 */ /* 0x000e620000000a00 */
[----:B------:R-:W-:Y:S01]  /*0210*/  ULOP3.LUT UR6, UR4, 0xfffffff8, URZ, 0xc0, !UPT ;  /* 0xfffffff804067892 */ /* 0x000fe2000f8ec0ff */
[----:B------:R-:W-:Y:S01]  /*0220*/  HFMA2 R3, -RZ, RZ, 0, 0 ;  /* 0x00000000ff037431 */ /* 0x000fe200000001ff */
[----:B------:R-:W-:-:S04]  /*0230*/  MOV R4, RZ ;  /* 0x000000ff00047202 */ /* 0x000fc80000000f00 */
[----:B------:R-:W-:-:S07]  /*0240*/  MOV R5, UR6 ;  /* 0x0000000600057c02 */ /* 0x000fce0008000f00 */
.L_x_3:
[----:B-1----:R-:W-:Y:S01]  /*0250*/  IMAD.WIDE.U32 R26, R3, 0x4, R14 ;  /* 0x00000004031a7825 */ /* 0x002fe200078e000e */
[----:B------:R-:W-:-:S04]  /*0260*/  IADD3 R17, PT, PT, R0, R3, RZ ;  /* 0x0000000300117210 */ /* 0x000fc80007ffe0ff */
[----:B--2---:R-:W2:Y:S01]  /*0270*/  LDG.E R25, desc[UR8][R26.64] ;  /* 0x000000081a197981 */ /* 0x004ea2000c1e1900 */
[----:B------:R-:W-:-:S03]  /*0280*/  IMAD.WIDE.U32 R18, R17, 0x4, R8 ;  /* 0x0000000411127825 */ /* 0x000fc600078e0008 */
[----:B---3--:R-:W3:Y:S04]  /*0290*/  LDG.E R24, desc[UR8][R26.64+0x4] ;  /* 0x000004081a187981 */ /* 0x008ee8000c1e1900 */
[----:B------:R1:W4:Y:S01]  /*02a0*/  LDG.E R2, desc[UR8][R18.64] ;  /* 0x0000000812027981 */ /* 0x000322000c1e1900 */
[----:B------:R-:W-:-:S03]  /*02b0*/  IADD3 R23, PT, PT, R17, 0x1, RZ ;  /* 0x0000000111177810 */ /* 0x000fc60007ffe0ff */
[----:B------:R-:W5:Y:S02]  /*02c0*/  LDG.E R28, desc[UR8][R26.64+0x8] ;  /* 0x000008081a1c7981 */ /* 0x000f64000c1e1900 */
[----:B------:R-:W-:Y:S02]  /*02d0*/  IMAD.WIDE.U32 R22, R23, 0x4, R8 ;  /* 0x0000000417167825 */ /* 0x000fe400078e0008 */
[----:B------:R-:W5:Y:S04]  /*02e0*/  LDG.E R20, desc[UR8][R26.64+0xc] ;  /* 0x00000c081a147981 */ /* 0x000f68000c1e1900 */
[----:B------:R-:W5:Y:S01]  /*02f0*/  LDG.E R29, desc[UR8][R22.64] ;  /* 0x00000008161d7981 */ /* 0x000f62000c1e1900 */
[----:B------:R-:W-:-:S05]  /*0300*/  IADD3 R7, PT, PT, R17, 0x2, RZ ;  /* 0x0000000211077810 */ /* 0x000fca0007ffe0ff */
[----:B------:R-:W-:-:S05]  /*0310*/  IMAD.WIDE.U32 R6, R7, 0x4, R8 ;  /* 0x0000000407067825 */ /* 0x000fca00078e0008 */
[----:B------:R0:W5:Y:S01]  /*0320*/  LDG.E R21, desc[UR8][R6.64] ;  /* 0x0000000806157981 */ /* 0x000162000c1e1900 */
[----:B------:R-:W-:-:S05]  /*0330*/  IADD3 R16, PT, PT, R17, 0x3, RZ ;  /* 0x0000000311107810 */ /* 0x000fca0007ffe0ff */
[----:B-1----:R-:W-:-:S05]  /*0340*/  IMAD.WIDE.U32 R18, R16, 0x4, R8 ;  /* 0x0000000410127825 */ /* 0x002fca00078e0008 */
[----:B------:R4:W5:Y:S01]  /*0350*/  LDG.E R16, desc[UR8][R18.64] ;  /* 0x0000000812107981 */ /* 0x000962000c1e1900 */
[----:B0-----:R0:W-:Y:S03]  /*0360*/  F2F.F64.F32 R6, R4 ;  /* 0x0000000400067310 */ /* 0x0011e60000201800 */
[----:B0-----:R-:W5:Y:S05]  /*0370*/  LDG.E R4, desc[UR8][R26.64+0x14] ;  /* 0x000014081a047981 */ /* 0x001f6a000c1e1900 */
[----:B--2---:R-:W0:Y:S08]  /*0380*/  F2F.F64.F32 R22, R25 ;  /* 0x0000001900167310 */ /* 0x004e300000201800 */
[----:B----4-:R-:W1:Y:S01]  /*0390*/  F2F.F64.F32 R18, R2 ;  /* 0x0000000200127310 */ /* 0x010e620000201800 */
[----:B0-----:R-:W-:-:S08]  /*03a0*/  DMUL R22, R12, -R22 ;  /* 0x800000160c167228 */ /* 0x001fd00000000000 */
[----:B-1----:R-:W-:Y:S01]  /*03b0*/  DFMA R22, R22, R18, R6 ;  /* 0x000000121616722b */ /* 0x002fe20000000006 */
[----:B------:R-:W-:Y:S01]  /*03c0*/  IADD3 R19, PT, PT, R17, 0x4, RZ ;  /* 0x0000000411137810 */ /* 0x000fe20007ffe0ff */
[----:B------:R-:W2:Y:S04]  /*03d0*/  LDG.E R7, desc[UR8][R26.64+0x10] ;  /* 0x000010081a077981 */ /* 0x000ea8000c1e1900 */
[----:B------:R-:W0:Y:S01]  /*03e0*/  F2F.F32.F64 R2, R22 ;  /* 0x0000001600027310 */ /* 0x000e220000301000 */
[----:B------:R-:W-:-:S05]  /*03f0*/  IMAD.WIDE.U32 R18, R19, 0x4, R8 ;  /* 0x0000000413127825 */ /* 0x000fca00078e0008 */
[----:B------:R0:W4:Y:S02]  /*0400*/  LDG.E R6, desc[UR8][R18.64] ;  /* 0x0000000812067981 */ /* 0x000124000c1e1900 */
[----:B---3--:R-:W1:Y:S08]  /*0410*/  F2F.F64.F32 R24, R24 ;  /* 0x0000001800187310 */ /* 0x008e700000201800 */
[----:B-----5:R-:W-:Y:S08]  /*0420*/  F2F.F64.F32 R22, R29 ;  /* 0x0000001d00167310 */ /* 0x020ff00000201800 */
[----:B0-----:R-:W0:Y:S01]  /*0430*/  F2F.F64.F32 R18, R2 ;  /* 0x0000000200127310 */ /* 0x001e220000201800 */
[----:B-1----:R-:W-:-:S08]  /*0440*/  DMUL R24, R12, -R24 ;  /* 0x800000180c187228 */ /* 0x002fd00000000000 */
[----:B0-----:R-:W-:Y:S01]  /*0450*/  DFMA R24, R24, R22, R18 ;  /* 0x000000161818722b */ /* 0x001fe20000000012 */
[----:B------:R-:W-:-:S05]  /*0460*/  IADD3 R19, PT, PT, R17, 0x5, RZ ;  /* 0x0000000511137810 */ /* 0x000fca0007ffe0ff */
[----:B------:R0:W1:Y:S02]  /*0470*/  F2F.F32.F64 R29, R24 ;  /* 0x00000018001d7310 */ /* 0x0000640000301000 */
[----:B0-----:R-:W-:-:S05]  /*0480*/  IMAD.WIDE.U32 R24, R19, 0x4, R8 ;  /* 0x0000000413187825 */ /* 0x001fca00078e0008 */
[----:B------:R0:W3:Y:S01]  /*0490*/  LDG.E R2, desc[UR8][R24.64] ;  /* 0x0000000818027981 */ /* 0x0000e2000c1e1900 */
[----:B------:R-:W5:Y:S08]  /*04a0*/  F2F.F64.F32 R22, R28 ;  /* 0x0000001c00167310 */ /* 0x000f700000201800 */
[----:B------:R-:W-:Y:S08]  /*04b0*/  F2F.F64.F32 R18, R21 ;  /* 0x0000001500127310 */ /* 0x000ff00000201800 */
[----:B-1----:R-:W1:Y:S01]  /*04c0*/  F2F.F64.F32 R28, R29 ;  /* 0x0000001d001c7310 */ /* 0x002e620000201800 */
[----:B-----5:R-:W-:-:S08]  /*04d0*/  DMUL R22, R12, -R22 ;  /* 0x800000160c167228 */ /* 0x020fd00000000000 */
[----:B-1----:R-:W-:Y:S01]  /*04e0*/  DFMA R28, R22, R18, R28 ;  /* 0x00000012161c722b */ /* 0x002fe2000000001c */
[----:B------:R-:W-:Y:S01]  /*04f0*/  IADD3 R19, PT, PT, R17, 0x6, RZ ;  /* 0x0000000611137810 */ /* 0x000fe20007ffe0ff */
[----:B------:R-:W5:Y:S04]  /*0500*/  LDG.E R22, desc[UR8][R26.64+0x18] ;  /* 0x000018081a167981 */ /* 0x000f68000c1e1900 */
[----:B------:R-:W-:-:S05]  /*0510*/  IMAD.WIDE.U32 R18, R19, 0x4, R8 ;  /* 0x0000000413127825 */ /* 0x000fca00078e0008 */
[----:B------:R1:W5:Y:S01]  /*0520*/  LDG.E R23, desc[UR8][R18.64] ;  /* 0x0000000812177981 */ /* 0x000362000c1e1900 */
[----:B------:R-:W-:-:S03]  /*0530*/  IADD3 R17, PT, PT, R17, 0x7, RZ ;  /* 0x0000000711117810 */ /* 0x000fc60007ffe0ff */
[----:B------:R-:W5:Y:S02]  /*0540*/  LDG.E R26, desc[UR8][R26.64+0x1c] ;  /* 0x00001c081a1a7981 */ /* 0x000f64000c1e1900 */
[----:B0-----:R-:W-:-:S06]  /*0550*/  IMAD.WIDE.U32 R24, R17, 0x4, R8 ;  /* 0x0000000411187825 */ /* 0x001fcc00078e0008 */
[----:B------:R0:W5:Y:S01]  /*0560*/  LDG.E R24, desc[UR8][R24.64] ;  /* 0x0000000818187981 */ /* 0x000162000c1e1900 */
[----:B------:R-:W1:Y:S08]  /*0570*/  F2F.F32.F64 R28, R28 ;  /* 0x0000001c001c7310 */ /* 0x000e700000301000 */
[----:B------:R-:W0:Y:S08]  /*0580*/  F2F.F64.F32 R20, R20 ;  /* 0x0000001400147310 */ /* 0x000e300000201800 */
[----:B------:R-:W-:Y:S08]  /*0590*/  F2F.F64.F32 R16, R16 ;  /* 0x0000001000107310 */ /* 0x000ff00000201800 */
[----:B-1----:R-:W1:Y:S01]  /*05a0*/  F2F.F64.F32 R18, R28 ;  /* 0x0000001c00127310 */ /* 0x002e620000201800 */
[----:B0-----:R-:W-:-:S08]  /*05b0*/  DMUL R20, R12, -R20 ;  /* 0x800000140c147228 */ /* 0x001fd00000000000 */
[----:B-1----:R-:W-:-:S10]  /*05c0*/  DFMA R20, R20, R16, R18 ;  /* 0x000000101414722b */ /* 0x002fd40000000012 */
[----:B------:R-:W0:Y:S08]  /*05d0*/  F2F.F32.F64 R21, R20 ;  /* 0x0000001400157310 */ /* 0x000e300000301000 */
[----:B0-----:R-:W-:Y:S08]  /*05e0*/  F2F.F64.F32 R16, R21 ;  /* 0x0000001500107310 */ /* 0x001ff00000201800 */
[----:B--2---:R-:W0:Y:S08]  /*05f0*/  F2F.F64.F32 R18, R7 ;  /* 0x0000000700127310 */ /* 0x004e300000201800 */
[----:B----4-:R-:W1:Y:S01]  /*0600*/  F2F.F64.F32 R6, R6 ;  /* 0x0000000600067310 */ /* 0x010e620000201800 */
[----:B0-----:R-:W-:-:S08]  /*0610*/  DMUL R18, R12, -R18 ;  /* 0x800000120c127228 */ /* 0x001fd00000000000 */
[----:B-1----:R-:W-:-:S06]  /*0620*/  DFMA R18, R18, R6, R16 ;  /* 0x000000061212722b */ /* 0x002fcc0000000010 */
[----:B------:R-:W0:Y:S08]  /*0630*/  F2F.F32.F64 R25, R18 ;  /* 0x0000001200197310 */ /* 0x000e300000301000 */
[----:B------:R-:W1:Y:S08]  /*0640*/  F2F.F64.F32 R16, R4 ;  /* 0x0000000400107310 */ /* 0x000e700000201800 */
[----:B0-----:R-:W-:Y:S01]  /*0650*/  F2F.F64.F32 R28, R25 ;  /* 0x00000019001c7310 */ /* 0x001fe20000201800 */
[----:B-1----:R-:W-:-:S07]  /*0660*/  DMUL R16, R12, -R16 ;  /* 0x800000100c107228 */ /* 0x002fce0000000000 */
[----:B---3--:R-:W0:Y:S02]  /*0670*/  F2F.F64.F32 R18, R2 ;  /* 0x0000000200127310 */ /* 0x008e240000201800 */
[----:B0-----:R-:W-:-:S10]  /*0680*/  DFMA R16, R16, R18, R28 ;  /* 0x000000121010722b */ /* 0x001fd4000000001c */
[----:B------:R-:W0:Y:S08]  /*0690*/  F2F.F32.F64 R16, R16 ;  /* 0x0000001000107310 */ /* 0x000e300000301000 */
[----:B-----5:R-:W1:Y:S08]  /*06a0*/  F2F.F64.F32 R6, R22 ;  /* 0x0000001600067310 */ /* 0x020e700000201800 */
[----:B0-----:R-:W-:Y:S08]  /*06b0*/  F2F.F64.F32 R28, R16 ;  /* 0x00000010001c7310 */ /* 0x001ff00000201800 */
[----:B------:R-:W0:Y:S01]  /*06c0*/  F2F.F64.F32 R20, R23 ;  /* 0x0000001700147310 */ /* 0x000e220000201800 */
[----:B-1----:R-:W-:-:S08]  /*06d0*/  DMUL R6, R12, -R6 ;  /* 0x800000060c067228 */ /* 0x002fd00000000000 */
[----:B0-----:R-:W-:Y:S01]  /*06e0*/  DFMA R6, R6, R20, R28 ;  /* 0x000000140606722b */ /* 0x001fe2000000001c */
[----:B------:R-:W0:Y:S09]  /*06f0*/  F2F.F64.F32 R26, R26 ;  /* 0x0000001a001a7310 */ /* 0x000e320000201800 */
[----:B------:R-:W1:Y:S08]  /*0700*/  F2F.F32.F64 R6, R6 ;  /* 0x0000000600067310 */ /* 0x000e700000301000 */
[----:B------:R-:W-:Y:S01]  /*0710*/  F2F.F64.F32 R24, R24 ;  /* 0x0000001800187310 */ /* 0x000fe20000201800 */
[----:B0-----:R-:W-:-:S07]  /*0720*/  DMUL R18, R12, -R26 ;  /* 0x8000001a0c127228 */ /* 0x001fce0000000000 */
[----:B-1----:R-:W0:Y:S01]  /*0730*/  F2F.F64.F32 R20, R6 ;  /* 0x0000000600147310 */ /* 0x002e220000201800 */
[----:B------:R-:W-:-:S04]  /*0740*/  IADD3 R3, PT, PT, R3, 0x8, RZ ;  /* 0x0000000803037810 */ /* 0x000fc80007ffe0ff */
[----:B------:R-:W-:Y:S01]  /*0750*/  ISETP.NE.AND P0, PT, R3, R5, PT ;  /* 0x000000050300720c */ /* 0x000fe20003f05270 */
[----:B0-----:R-:W-:-:S06]  /*0760*/  DFMA R18, R18, R24, R20 ;  /* 0x000000181212722b */ /* 0x001fcc0000000014 */
[----:B------:R2:W3:Y:S06]  /*0770*/  F2F.F32.F64 R4, R18 ;  /* 0x0000001200047310 */ /* 0x0004ec0000301000 */
[----:B------:R-:W-:Y:S05]  /*0780*/  @P0 BRA `(.L_x_3) ;  /* 0xfffffff800b00947 */ /* 0x000fea000383ffff */
.L_x_2:
[----:B------:R-:W-:Y:S05]  /*0790*/  BRA.U !UP1, `(.L_x_4) ;  /* 0x0000000509607547 */ /* 0x000fea000b800000 */
[----:B------:R-:W-:Y:S02]  /*07a0*/  UISETP.GE.U32.AND UP0, UPT, UR5, 0x4, UPT ;  /* 0x000000040500788c */ /* 0x000fe4000bf06070 */
[----:B------:R-:W-:-:S04]  /*07b0*/  ULOP3.LUT UR6, UR4, 0x3, URZ, 0xc0, !UPT ;  /* 0x0000000304067892 */ /* 0x000fc8000f8ec0ff */
[----:B------:R-:W-:-:S03]  /*07c0*/  UISETP.NE.AND UP1, UPT, UR6, URZ, UPT ;  /* 0x000000ff0600728c */ /* 0x000fc6000bf25270 */
[----:B------:R-:W-:Y:S08]  /*07d0*/  BRA.U !UP0, `(.L_x_5) ;  /* 0x0000000108ac7547 */ /* 0x000ff0000b800000 */
[----:B------:R-:W1:Y:S01]  /*07e0*/  LDC.64 R22, c[0x0][0x3a8] ;  /* 0x0000ea00ff167b82 */ /* 0x000e620000000a00 */
[----:B------:R-:W-:-:S05]  /*07f0*/  IADD3 R3, PT, PT, R0, R5, RZ ;  /* 0x0000000500037210 */ /* 0x000fca0007ffe0ff */
[----:B------:R-:W-:-:S06]  /*0800*/  IMAD.WIDE.U32 R14, R3, 0x4, R8 ;  /* 0x00000004030e7825 */ /* 0x000fcc00078e0008 */
[----:B------:R-:W4:Y:S01]  /*0810*/  LDG.E R14, desc[UR8][R14.64] ;  /* 0x000000080e0e7981 */ /* 0x000f22000c1e1900 */
[----:B-1----:R-:W-:-:S05]  /*0820*/  IMAD.WIDE.U32 R22, R5, 0x4, R22 ;  /* 0x0000000405167825 */ /* 0x002fca00078e0016 */
[----:B------:R-:W5:Y:S01]  /*0830*/  LDG.E R6, desc[UR8][R22.64] ;  /* 0x0000000816067981 */ /* 0x000f62000c1e1900 */
[----:B------:R-:W-:-:S03]  /*0840*/  IADD3 R25, PT, PT, R3, 0x1, RZ ;  /* 0x0000000103197810 */ /* 0x000fc60007ffe0ff */
[----:B------:R-:W5:Y:S02]  /*0850*/  LDG.E R21, desc[UR8][R22.64+0x4] ;  /* 0x0000040816157981 */ /* 0x000f64000c1e1900 */
[--C-:B------:R-:W-:Y:S01]  /*0860*/  IMAD.WIDE.U32 R24, R25, 0x4, R8.reuse ;  /* 0x0000000419187825 */ /* 0x100fe200078e0008 */
[----:B------:R-:W-:Y:S01]  /*0870*/  IADD3 R27, PT, PT, R3, 0x2, RZ ;  /* 0x00000002031b7810 */ /* 0x000fe20007ffe0ff */
[----:B------:R-:W5:Y:S04]  /*0880*/  LDG.E R17, desc[UR8][R22.64+0x8] ;  /* 0x0000080816117981 */ /* 0x000f68000c1e1900 */
[----:B--2---:R0:W2:Y:S01]  /*0890*/  LDG.E R18, desc[UR8][R24.64] ;  /* 0x0000000818127981 */ /* 0x0040a2000c1e1900 */
[----:B------:R-:W-:Y:S01]  /*08a0*/  IMAD.WIDE.U32 R26, R27, 0x4, R8 ;  /* 0x000000041b1a7825 */ /* 0x000fe200078e0008 */
[----:B------:R-:W-:-:S02]  /*08b0*/  IADD3 R29, PT, PT, R3, 0x3, RZ ;  /* 0x00000003031d7810 */ /* 0x000fc40007ffe0ff */
[----:B------:R-:W2:Y:S04]  /*08c0*/  LDG.E R20, desc[UR8][R22.64+0xc] ;  /* 0x00000c0816147981 */ /* 0x000ea8000c1e1900 */
[----:B------:R2:W2:Y:S01]  /*08d0*/  LDG.E R16, desc[UR8][R26.64] ;  /* 0x000000081a107981 */ /* 0x0004a2000c1e1900 */
[----:B------:R-:W-:-:S05]  /*08e0*/  IMAD.WIDE.U32 R28, R29, 0x4, R8 ;  /* 0x000000041d1c7825 */ /* 0x000fca00078e0008 */
[----:B------:R-:W2:Y:S01]  /*08f0*/  LDG.E R19, desc[UR8][R28.64] ;  /* 0x000000081c137981 */ /* 0x000ea2000c1e1900 */
[----:B---3--:R-:W-:Y:S01]  /*0900*/  F2F.F64.F32 R2, R4 ;  /* 0x0000000400027310 */ /* 0x008fe20000201800 */
[----:B------:R-:W-:-:S07]  /*0910*/  IADD3 R5, PT, PT, R5, 0x4, RZ ;  /* 0x0000000405057810 */ /* 0x000fce0007ffe0ff */
[----:B----4-:R-:W-:Y:S08]  /*0920*/  F2F.F64.F32 R14, R14 ;  /* 0x0000000e000e7310 */ /* 0x010ff00000201800 */
[----:B-----5:R-:W0:Y:S02]  /*0930*/  F2F.F64.F32 R6, R6 ;  /* 0x0000000600067310 */ /* 0x020e240000201800 */
[----:B0-----:R-:W-:-:S08]  /*0940*/  DMUL R24, R12, -R6 ;  /* 0x800000060c187228 */ /* 0x001fd00000000000 */
[----:B------:R-:W-:Y:S02]  /*0950*/  DFMA R2, R24, R14, R2 ;  /* 0x0000000e1802722b */ /* 0x000fe40000000002 */
[----:B------:R-:W0:Y:S08]  /*0960*/  F2F.F64.F32 R24, R21 ;  /* 0x0000001500187310 */ /* 0x000e300000201800 */
[----:B------:R-:W1:Y:S08]  /*0970*/  F2F.F32.F64 R2, R2 ;  /* 0x0000000200027310 */ /* 0x000e700000301000 */
[----:B--2---:R-:W-:Y:S01]  /*0980*/  F2F.F64.F32 R26, R18 ;  /* 0x00000012001a7310 */ /* 0x004fe20000201800 */
[----:B0-----:R-:W-:-:S07]  /*0990*/  DMUL R24, R12, -R24 ;  /* 0x800000180c187228 */ /* 0x001fce0000000000 */
[----:B-1----:R-:W0:Y:S02]  /*09a0*/  F2F.F64.F32 R22, R2 ;  /* 0x0000000200167310 */ /* 0x002e240000201800 */
[----:B0-----:R-:W-:-:S06]  /*09b0*/  DFMA R22, R24, R26, R22 ;  /* 0x0000001a1816722b */ /* 0x001fcc0000000016 */
[----:B------:R-:W0:Y:S08]  /*09c0*/  F2F.F64.F32 R6, R17 ;  /* 0x0000001100067310 */ /* 0x000e300000201800 */
[----:B------:R-:W1:Y:S08]  /*09d0*/  F2F.F32.F64 R22, R22 ;  /* 0x0000001600167310 */ /* 0x000e700000301000 */
[----:B------:R-:W-:Y:S01]  /*09e0*/  F2F.F64.F32 R14, R16 ;  /* 0x00000010000e7310 */ /* 0x000fe20000201800 */
        /* <DEDUP_REMOVED lines=9> */
[----:B------:R1:W4:Y:S05]  /*0a80*/  F2F.F32.F64 R4, R2 ;  /* 0x0000000200047310 */ /* 0x00032a0000301000 */
.L_x_5:
[----:B------:R-:W-:Y:S05]  /*0a90*/  BRA.U !UP1, `(.L_x_4) ;  /* 0x0000000109a07547 */ /* 0x000fea000b800000 */
[----:B------:R-:W-:Y:S02]  /*0aa0*/  UISETP.NE.AND UP0, UPT, UR6, 0x1, UPT ;  /* 0x000000010600788c */ /* 0x000fe4000bf05270 */
[----:B------:R-:W-:-:S04]  /*0ab0*/  ULOP3.LUT UR4, UR4, 0x1, URZ, 0xc0, !UPT ;  /* 0x0000000104047892 */ /* 0x000fc8000f8ec0ff */
[----:B------:R-:W-:-:S03]  /*0ac0*/  UISETP.NE.U32.AND UP1, UPT, UR4, 0x1, UPT ;  /* 0x000000010400788c */ /* 0x000fc6000bf25070 */
[----:B------:R-:W-:Y:S08]  /*0ad0*/  BRA.U !UP0, `(.L_x_6) ;  /* 0x00000001085c7547 */ /* 0x000ff0000b800000 */
[----:B-1----:R-:W1:Y:S01]  /*0ae0*/  LDC.64 R2, c[0x0][0x3a8] ;  /* 0x0000ea00ff027b82 */ /* 0x002e620000000a00 */
[----:B------:R-:W-:-:S05]  /*0af0*/  IADD3 R7, PT, PT, R0, R5, RZ ;  /* 0x0000000500077210 */ /* 0x000fca0007ffe0ff */
[----:B------:R-:W-:-:S05]  /*0b00*/  IMAD.WIDE.U32 R14, R7, 0x4, R8 ;  /* 0x00000004070e7825 */ /* 0x000fca00078e0008 */
[----:B------:R-:W5:Y:S01]  /*0b10*/  LDG.E R23, desc[UR8][R14.64] ;  /* 0x000000080e177981 */ /* 0x000f62000c1e1900 */
[----:B-1----:R-:W-:-:S05]  /*0b20*/  IMAD.WIDE.U32 R2, R5, 0x4, R2 ;  /* 0x0000000405027825 */ /* 0x002fca00078e0002 */
[----:B------:R-:W5:Y:S01]  /*0b30*/  LDG.E R22, desc[UR8][R2.64] ;  /* 0x0000000802167981 */ /* 0x000f62000c1e1900 */
[----:B------:R-:W-:-:S03]  /*0b40*/  IADD3 R21, PT, PT, R7, 0x1, RZ ;  /* 0x0000000107157810 */ /* 0x000fc60007ffe0ff */
[----:B------:R-:W5:Y:S02]  /*0b50*/  LDG.E R24, desc[UR8][R2.64+0x4] ;  /* 0x0000040802187981 */ /* 0x000f64000c1e1900 */
[----:B------:R-:W-:-:S06]  /*0b60*/  IMAD.WIDE.U32 R20, R21, 0x4, R8 ;  /* 0x0000000415147825 */ /* 0x000fcc00078e0008 */
[----:B------:R-:W5:Y:S01]  /*0b70*/  LDG.E R20, desc[UR8][R20.64] ;  /* 0x0000000814147981 */ /* 0x000f62000c1e1900 */
[----:B--234-:R-:W-:Y:S01]  /*0b80*/  F2F.F64.F32 R18, R4 ;  /* 0x0000000400127310 */ /* 0x01cfe20000201800 */
[----:B------:R-:W-:-:S07]  /*0b90*/  IADD3 R5, PT, PT, R5, 0x2, RZ ;  /* 0x0000000205057810 */ /* 0x000fce0007ffe0ff */
[----:B-----5:R-:W-:Y:S08]  /*0ba0*/  F2F.F64.F32 R16, R23 ;  /* 0x0000001700107310 */ /* 0x020ff00000201800 */
[----:B------:R-:W0:Y:S02]  /*0bb0*/  F2F.F64.F32 R6, R22 ;  /* 0x0000001600067310 */ /* 0x000e240000201800 */
[----:B0-----:R-:W-:-:S08]  /*0bc0*/  DMUL R6, R12, -R6 ;  /* 0x800000060c067228 */ /* 0x001fd00000000000 */
[----:B------:R-:W-:Y:S01]  /*0bd0*/  DFMA R6, R6, R16, R18 ;  /* 0x000000100606722b */ /* 0x000fe20000000012 */
[----:B------:R-:W0:Y:S09]  /*0be0*/  F2F.F64.F32 R14, R24 ;  /* 0x00000018000e7310 */ /* 0x000e320000201800 */
[----:B------:R-:W1:Y:S08]  /*0bf0*/  F2F.F32.F64 R6, R6 ;  /* 0x0000000600067310 */ /* 0x000e700000301000 */
[----:B------:R-:W-:Y:S01]  /*0c00*/  F2F.F64.F32 R16, R20 ;  /* 0x0000001400107310 */ /* 0x000fe20000201800 */
[----:B0-----:R-:W-:-:S07]  /*0c10*/  DMUL R14, R12, -R14 ;  /* 0x8000000e0c0e7228 */ /* 0x001fce0000000000 */
[----:B-1----:R-:W0:Y:S02]  /*0c20*/  F2F.F64.F32 R2, R6 ;  /* 0x0000000600027310 */ /* 0x002e240000201800 */
[----:B0-----:R-:W-:-:S06]  /*0c30*/  DFMA R2, R14, R16, R2 ;  /* 0x000000100e02722b */ /* 0x001fcc0000000002 */
[----:B------:R0:W1:Y:S05]  /*0c40*/  F2F.F32.F64 R4, R2 ;  /* 0x0000000200047310 */ /* 0x00006a0000301000 */
.L_x_6:
[----:B------:R-:W-:Y:S05]  /*0c50*/  BRA.U UP1, `(.L_x_4) ;  /* 0x0000000101307547 */ /* 0x000fea000b800000 */
[----:B01----:R-:W0:Y:S02]  /*0c60*/  LDC.64 R2, c[0x0][0x3a8] ;  /* 0x0000ea00ff027b82 */ /* 0x003e240000000a00 */
[----:B0-----:R-:W-:Y:S01]  /*0c70*/  IMAD.WIDE.U32 R2, R5, 0x4, R2 ;  /* 0x0000000405027825 */ /* 0x001fe200078e0002 */
[----:B------:R-:W-:-:S05]  /*0c80*/  IADD3 R5, PT, PT, R0, R5, RZ ;  /* 0x0000000500057210 */ /* 0x000fca0007ffe0ff */
[----:B------:R-:W5:Y:S01]  /*0c90*/  LDG.E R2, desc[UR8][R2.64] ;  /* 0x0000000802027981 */ /* 0x000f62000c1e1900 */
[----:B------:R-:W-:-:S06]  /*0ca0*/  IMAD.WIDE.U32 R8, R5, 0x4, R8 ;  /* 0x0000000405087825 */ /* 0x000fcc00078e0008 */
[----:B------:R-:W2:Y:S01]  /*0cb0*/  LDG.E R8, desc[UR8][R8.64] ;  /* 0x0000000808087981 */ /* 0x000ea2000c1e1900 */
[----:B---34-:R-:W-:Y:S08]  /*0cc0*/  F2F.F64.F32 R4, R4 ;  /* 0x0000000400047310 */ /* 0x018ff00000201800 */
[----:B-----5:R-:W0:Y:S08]  /*0cd0*/  F2F.F64.F32 R6, R2 ;  /* 0x0000000200067310 */ /* 0x020e300000201800 */
[----:B--2---:R-:W1:Y:S01]  /*0ce0*/  F2F.F64.F32 R14, R8 ;  /* 0x00000008000e7310 */ /* 0x004e620000201800 */
[----:B0-----:R-:W-:-:S08]  /*0cf0*/  DMUL R6, R12, -R6 ;  /* 0x800000060c067228 */ /* 0x001fd00000000000 */
[----:B-1----:R-:W-:-:S06]  /*0d00*/  DFMA R6, R6, R14, R4 ;  /* 0x0000000e0606722b */ /* 0x002fcc0000000004 */
[----:B------:R0:W1:Y:S05]  /*0d10*/  F2F.F32.F64 R4, R6 ;  /* 0x0000000600047310 */ /* 0x00006a0000301000 */
.L_x_4:
[----:B-1-34-:R-:W-:-:S07]  /*0d20*/  FMUL R0, R4, 1.4426950216293334961 ;  /* 0x3fb8aa3b04007820 */ /* 0x01afce0000400000 */
.L_x_1:
[----:B------:R-:W-:-:S13]  /*0d30*/  FSETP.GEU.AND P0, PT, R0, -126, PT ;  /* 0xc2fc00000000780b */ /* 0x000fda0003f0e000 */
[----:B------:R-:W-:-:S04]  /*0d40*/  @!P0 FMUL R0, R0, 0.5 ;  /* 0x3f00000000008820 */ /* 0x000fc80000400000 */
[----:B0-----:R-:W0:Y:S02]  /*0d50*/  MUFU.EX2 R3, R0 ;  /* 0x0000000000037308 */ /* 0x001e240000000800 */
[----:B0-----:R-:W-:-:S05]  /*0d60*/  @!P0 FMUL R3, R3, R3 ;  /* 0x0000000303038220 */ /* 0x001fca0000400000 */
[----:B------:R-:W-:Y:S01]  /*0d70*/  STG.E desc[UR8][R10.64], R3 ;  /* 0x000000030a007986 */ /* 0x000fe2000c101908 */
[----:B------:R-:W-:Y:S05]  /*0d80*/  EXIT ;  /* 0x000000000000794d */ /* 0x000fea0003800000 */
.L_x_7:
        /* <DEDUP_REMOVED lines=15> */
.L_x_11:


//--------------------- .text._Z17ifReductionKernelPfj --------------------------
	.section	.text._Z17ifReductionKernelPfj,"ax",@progbits
	.align	128
        .global         _Z17ifReductionKernelPfj
        .type           _Z17ifReductionKernelPfj,@function
        .size           _Z17ifReductionKernelPfj,(.L_x_12 - _Z17ifReductionKernelPfj)
        .other          _Z17ifReductionKernelPfj,@"STO_CUDA_ENTRY STV_DEFAULT"
_Z17ifReductionKernelPfj:
.text._Z17ifReductionKernelPfj:
        /* <DEDUP_REMOVED lines=9> */
[----:B------:R-:W1:Y:S01]  /*0090*/  LDCU.64 UR4, c[0x0][0x358] ;  /* 0x00006b00ff0477ac */ /* 0x000e620008000a00 */
[----:B0-----:R-:W-:-:S05]  /*00a0*/  IMAD.WIDE.U32 R2, R5, 0x4, R2 ;  /* 0x0000000405027825 */ /* 0x001fca00078e0002 */
[----:B-1----:R-:W2:Y:S01]  /*00b0*/  LDG.E R0, desc[UR4][R2.64] ;  /* 0x0000000402007981 */ /* 0x002ea2000c1e1900 */
[----:B------:R-:W-:-:S05]  /*00c0*/  I2FP.F32.U32 R5, R5 ;  /* 0x0000000500057245 */ /* 0x000fca0000201000 */
[----:B--2---:R-:W-:-:S05]  /*00d0*/  FADD R5, R0, R5 ;  /* 0x0000000500057221 */ /* 0x004fca0000000000 */
[----:B------:R-:W-:Y:S01]  /*00e0*/  STG.E desc[UR4][R2.64], R5 ;  /* 0x0000000502007986 */ /* 0x000fe2000c101904 */
[----:B------:R-:W-:Y:S05]  /*00f0*/  EXIT ;  /* 0x000000000000794d */ /* 0x000fea0003800000 */
.L_x_8:
        /* <DEDUP_REMOVED lines=16> */
.L_x_12:


//--------------------- .text._Z16reciprocalKernelPfj --------------------------
	.section	.text._Z16reciprocalKernelPfj,"ax",@progbits
	.align	128
        .global         _Z16reciprocalKernelPfj
        .type           _Z16reciprocalKernelPfj,@function
        .size           _Z16reciprocalKernelPfj,(.L_x_13 - _Z16reciprocalKernelPfj)
        .other          _Z16reciprocalKernelPfj,@"STO_CUDA_ENTRY STV_DEFAULT"
_Z16reciprocalKernelPfj:
.text._Z16reciprocalKernelPfj:
        /* <DEDUP_REMOVED lines=16> */
.L_x_9:
        /* <DEDUP_REMOVED lines=16> */
.L_x_13:


//--------------------- .nv.shared.reserved.0     --------------------------
	.section	.nv.shared.reserved.0,"aw",@nobits
	.weak		__nv_reservedSMEM_offset_0_alias
	.size		__nv_reservedSMEM_offset_0_alias, 0, 64
	.other		__nv_reservedSMEM_offset_0_alias,@"STO_CUDA_RESERVED_SHARED STV_DEFAULT"
__nv_reservedSMEM_offset_0_alias:
	.zero		0
	.zero		64


//--------------------- .nv.global                --------------------------
	.section	.nv.global,"aw",@nobits
.nv.global:
	.type		_ZN34_INTERNAL_d7a3717b_4_k_cu_1071a13b6thrust24THRUST_300001_SM_1000_NS12placeholders2_8E,@object
	.size		_ZN34_INTERNAL_d7a3717b_4_k_cu_1071a13b6thrust24THRUST_300001_SM_1000_NS12placeholders2_8E,(_ZN34_INTERNAL_d7a3717b_4_k_cu_1071a13b4cuda3std3__436_GLOBAL__N__d7a3717b_4_k_cu_1071a13b6ignoreE - _ZN34_INTERNAL_d7a3717b_4_k_cu_1071a13b6thrust24THRUST_300001_SM_1000_NS12placeholders2_8E)
_ZN34_INTERNAL_d7a3717b_4_k_cu_1071a13b6thrust24THRUST_300001_SM_1000_NS12placeholders2_8E:
	.zero		1
	.type		_ZN34_INTERNAL_d7a3717b_4_k_cu_1071a13b4cuda3std3__436_GLOBAL__N__d7a3717b_4_k_cu_1071a13b6ignoreE,@object
	.size		_ZN34_INTERNAL_d7a3717b_4_k_cu_1071a13b4cuda3std3__436_GLOBAL__N__d7a3717b_4_k_cu_1071a13b6ignoreE,(_ZN34_INTERNAL_d7a3717b_4_k_cu_1071a13b4cuda3std6ranges3__45__cpo4dataE - _ZN34_INTERNAL_d7a3717b_4_k_cu_1071a13b4cuda3std3__436_GLOBAL__N__d7a3717b_4_k_cu_1071a13b6ignoreE)
_ZN34_INTERNAL_d7a3717b_4_k_cu_1071a13b4cuda3std3__436_GLOBAL__N__d7a3717b_4_k_cu_1071a13b6ignoreE:
	.zero		1
	.type		_ZN34_INTERNAL_d7a3717b_4_k_cu_1071a13b4cuda3std6ranges3__45__cpo4dataE,@object
	.size		_ZN34_INTERNAL_d7a3717b_4_k_cu_1071a13b4cuda3std6ranges3__45__cpo4dataE,(_ZN34_INTERNAL_d7a3717b_4_k_cu_1071a13b6thrust24THRUST_300001_SM_1000_NS6system3cpp3parE - _ZN34_INTERNAL_d7a3717b_4_k_cu_1071a13b4cuda3std6ranges3__45__cpo4dataE)
_ZN34_INTERNAL_d7a3717b_4_k_cu_1071a13b4cuda3std6ranges3__45__cpo4dataE:
	.zero		1
	.type		_ZN34_INTERNAL_d7a3717b_4_k_cu_1071a13b6thrust24THRUST_300001_SM_1000_NS6system3cpp3parE,@object
	.size		_ZN34_INTERNAL_d7a3717b_4_k_cu_1071a13b6thrust24THRUST_300001_SM_1000_NS6system3cpp3parE,(_ZN34_INTERNAL_d7a3717b_4_k_cu_1071a13b4cuda3std3__45__cpo5beginE - _ZN34_INTERNAL_d7a3717b_4_k_cu_1071a13b6thrust24THRUST_300001_SM_1000_NS6system3cpp3parE)
_ZN34_INTERNAL_d7a3717b_4_k_cu_1071a13b6thrust24THRUST_300001_SM_1000_NS6system3cpp3parE:
	.zero		1
	.type		_ZN34_INTERNAL_d7a3717b_4_k_cu_1071a13b4cuda3std3__45__cpo5beginE,@object
	.size		_ZN34_INTERNAL_d7a3717b_4_k_cu_1071a13b4cuda3std3__45__cpo5beginE,(_ZN34_INTERNAL_d7a3717b_4_k_cu_1071a13b4cuda3std6ranges3__45__cpo5beginE - _ZN34_INTERNAL_d7a3717b_4_k_cu_1071a13b4cuda3std3__45__cpo5beginE)
_ZN34_INTERNAL_d7a3717b_4_k_cu_1071a13b4cuda3std3__45__cpo5beginE:
	.zero		1
	.type		_ZN34_INTERNAL_d7a3717b_4_k_cu_1071a13b4cuda3std6ranges3__45__cpo5beginE,@object
	.size		_ZN34_INTERNAL_d7a3717b_4_k_cu_1071a13b4cuda3std6ranges3__45__cpo5beginE,(_ZN34_INTERNAL_d7a3717b_4_k_cu_1071a13b6thrust24THRUST_300001_SM_1000_NS6deviceE - _ZN34_INTERNAL_d7a3717b_4_k_cu_1071a13b4cuda3std6ranges3__45__cpo5beginE)
_ZN34_INTERNAL_d7a3717b_4_k_cu_1071a13b4cuda3std6ranges3__45__cpo5beginE:
	.zero		1
	.type		_ZN34_INTERNAL_d7a3717b_4_k_cu_1071a13b6thrust24THRUST_300001_SM_1000_NS6deviceE,@object
	.size		_ZN34_INTERNAL_d7a3717b_4_k_cu_1071a13b6thrust24THRUST_300001_SM_1000_NS6deviceE,(_ZN34_INTERNAL_d7a3717b_4_k_cu_1071a13b4cuda3std3__47nulloptE - _ZN34_INTERNAL_d7a3717b_4_k_cu_1071a13b6thrust24THRUST_300001_SM_1000_NS6deviceE)
_ZN34_INTERNAL_d7a3717b_4_k_cu_1071a13b6thrust24THRUST_300001_SM_1000_NS6deviceE:
	.zero		1
	.type		_ZN34_INTERNAL_d7a3717b_4_k_cu_1071a13b4cuda3std3__47nulloptE,@object
	.size		_ZN34_INTERNAL_d7a3717b_4_k_cu_1071a13b4cuda3std3__47nulloptE,(_ZN34_INTERNAL_d7a3717b_4_k_cu_1071a13b4cuda3std6ranges3__45__cpo8distanceE - _ZN34_INTERNAL_d7a3717b_4_k_cu_1071a13b4cuda3std3__47nulloptE)
_ZN34_INTERNAL_d7a3717b_4_k_cu_1071a13b4cuda3std3__47nulloptE:
	.zero		1
	.type		_ZN34_INTERNAL_d7a3717b_4_k_cu_1071a13b4cuda3std6ranges3__45__cpo8distanceE,@object
	.size		_ZN34_INTERNAL_d7a3717b_4_k_cu_1071a13b4cuda3std6ranges3__45__cpo8distanceE,(_ZN34_INTERNAL_d7a3717b_4_k_cu_1071a13b6thrust24THRUST_300001_SM_1000_NS12placeholders2_4E - _ZN34_INTERNAL_d7a3717b_4_k_cu_1071a13b4cuda3std6ranges3__45__cpo8distanceE)
_ZN34_INTERNAL_d7a3717b_4_k_cu_1071a13b4cuda3std6ranges3__45__cpo8distanceE:
	.zero		1
	.type		_ZN34_INTERNAL_d7a3717b_4_k_cu_1071a13b6thrust24THRUST_300001_SM_1000_NS12placeholders2_4E,@object
	.size		_ZN34_INTERNAL_d7a3717b_4_k_cu_1071a13b6thrust24THRUST_300001_SM_1000_NS12placeholders2_4E,(_ZN34_INTERNAL_d7a3717b_4_k_cu_1071a13b4cuda3std3__45__cpo6rbeginE - _ZN34_INTERNAL_d7a3717b_4_k_cu_1071a13b6thrust24THRUST_300001_SM_1000_NS12placeholders2_4E)
_ZN34_INTERNAL_d7a3717b_4_k_cu_1071a13b6thrust24THRUST_300001_SM_1000_NS12placeholders2_4E:
	.zero		1
	.type		_ZN34_INTERNAL_d7a3717b_4_k_cu_1071a13b4cuda3std3__45__cpo6rbeginE,@object
	.size		_ZN34_INTERNAL_d7a3717b_4_k_cu_1071a13b4cuda3std3__45__cpo6rbeginE,(_ZN34_INTERNAL_d7a3717b_4_k_cu_1071a13b4cuda3std6ranges3__45__cpo7advanceE - _ZN34_INTERNAL_d7a3717b_4_k_cu_1071a13b4cuda3std3__45__cpo6rbeginE)
_ZN34_INTERNAL_d7a3717b_4_k_cu_1071a13b4cuda3std3__45__cpo6rbeginE:
	.zero		1
	.type		_ZN34_INTERNAL_d7a3717b_4_k_cu_1071a13b4cuda3std6ranges3__45__cpo7advanceE,@object
	.size		_ZN34_INTERNAL_d7a3717b_4_k_cu_1071a13b4cuda3std6ranges3__45__cpo7advanceE,(_ZN34_INTERNAL_d7a3717b_4_k_cu_1071a13b6thrust24THRUST_300001_SM_1000_NS12placeholders3_10E - _ZN34_INTERNAL_d7a3717b_4_k_cu_1071a13b4cuda3std6ranges3__45__cpo7advanceE)
_ZN34_INTERNAL_d7a3717b_4_k_cu_1071a13b4cuda3std6ranges3__45__cpo7advanceE:
	.zero		1
	.type		_ZN34_INTERNAL_d7a3717b_4_k_cu_1071a13b6thrust24THRUST_300001_SM_1000_NS12placeholders3_10E,@object
	.size		_ZN34_INTERNAL_d7a3717b_4_k_cu_1071a13b6thrust24THRUST_300001_SM_1000_NS12placeholders3_10E,(_ZN34_INTERNAL_d7a3717b_4_k_cu_1071a13b4cuda3std3__48in_placeE - _ZN34_INTERNAL_d7a3717b_4_k_cu_1071a13b6thrust24THRUST_300001_SM_1000_NS12placeholders3_10E)
_ZN34_INTERNAL_d7a3717b_4_k_cu_1071a13b6thrust24THRUST_300001_SM_1000_NS12placeholders3_10E:
	.zero		1
	.type		_ZN34_INTERNAL_d7a3717b_4_k_cu_1071a13b4cuda3std3__48in_placeE,@object
	.size		_ZN34_INTERNAL_d7a3717b_4_k_cu_1071a13b4cuda3std3__48in_placeE,(_ZN34_INTERNAL_d7a3717b_4_k_cu_1071a13b4cuda3std6ranges3__45__cpo4sizeE - _ZN34_INTERNAL_d7a3717b_4_k_cu_1071a13b4cuda3std3__48in_placeE)
_ZN34_INTERNAL_d7a3717b_4_k_cu_1071a13b4cuda3std3__48in_placeE:
	.zero		1
	.type		_ZN34_INTERNAL_d7a3717b_4_k_cu_1071a13b4cuda3std6ranges3__45__cpo4sizeE,@object
	.size		_ZN34_INTERNAL_d7a3717b_4_k_cu_1071a13b4cuda3std6ranges3__45__cpo4sizeE,(_ZN34_INTERNAL_d7a3717b_4_k_cu_1071a13b6thrust24THRUST_300001_SM_1000_NS12placeholders2_2E - _ZN34_INTERNAL_d7a3717b_4_k_cu_1071a13b4cuda3std6ranges3__45__cpo4sizeE)
_ZN34_INTERNAL_d7a3717b_4_k_cu_1071a13b4cuda3std6ranges3__45__cpo4sizeE:
	.zero		1
	.type		_ZN34_INTERNAL_d7a3717b_4_k_cu_1071a13b6thrust24THRUST_300001_SM_1000_NS12placeholders2_2E,@object
	.size		_ZN34_INTERNAL_d7a3717b_4_k_cu_1071a13b6thrust24THRUST_300001_SM_1000_NS12placeholders2_2E,(_ZN34_INTERNAL_d7a3717b_4_k_cu_1071a13b4cuda3std3__45__cpo6cbeginE - _ZN34_INTERNAL_d7a3717b_4_k_cu_1071a13b6thrust24THRUST_300001_SM_1000_NS12placeholders2_2E)
_ZN34_INTERNAL_d7a3717b_4_k_cu_1071a13b6thrust24THRUST_300001_SM_1000_NS12placeholders2_2E:
	.zero		1
	.type		_ZN34_INTERNAL_d7a3717b_4_k_cu_1071a13b4cuda3std3__45__cpo6cbeginE,@object
	.size		_ZN34_INTERNAL_d7a3717b_4_k_cu_1071a13b4cuda3std3__45__cpo6cbeginE,(_ZN34_INTERNAL_d7a3717b_4_k_cu_1071a13b4cuda3std6ranges3__45__cpo6cbeginE - _ZN34_INTERNAL_d7a3717b_4_k_cu_1071a13b4cuda3std3__45__cpo6cbeginE)
_ZN34_INTERNAL_d7a3717b_4_k_cu_1071a13b4cuda3std3__45__cpo6cbeginE:
	.zero		1
	.type		_ZN34_INTERNAL_d7a3717b_4_k_cu_1071a13b4cuda3std6ranges3__45__cpo6cbeginE,@object
	.size		_ZN34_INTERNAL_d7a3717b_4_k_cu_1071a13b4cuda3std6ranges3__45__cpo6cbeginE,(_ZN34_INTERNAL_d7a3717b_4_k_cu_1071a13b6thrust24THRUST_300001_SM_1000_NS12placeholders2_6E - _ZN34_INTERNAL_d7a3717b_4_k_cu_1071a13b4cuda3std6ranges3__45__cpo6cbeginE)
_ZN34_INTERNAL_d7a3717b_4_k_cu_1071a13b4cuda3std6ranges3__45__cpo6cbeginE:
	.zero		1
	.type		_ZN34_INTERNAL_d7a3717b_4_k_cu_1071a13b6thrust24THRUST_300001_SM_1000_NS12placeholders2_6E,@object
	.size		_ZN34_INTERNAL_d7a3717b_4_k_cu_1071a13b6thrust24THRUST_300001_SM_1000_NS12placeholders2_6E,(_ZN34_INTERNAL_d7a3717b_4_k_cu_1071a13b4cuda3std3__45__cpo7crbeginE - _ZN34_INTERNAL_d7a3717b_4_k_cu_1071a13b6thrust24THRUST_300001_SM_1000_NS12placeholders2_6E)
_ZN34_INTERNAL_d7a3717b_4_k_cu_1071a13b6thrust24THRUST_300001_SM_1000_NS12placeholders2_6E:
	.zero		1
	.type		_ZN34_INTERNAL_d7a3717b_4_k_cu_1071a13b4cuda3std3__45__cpo7crbeginE,@object
	.size		_ZN34_INTERNAL_d7a3717b_4_k_cu_1071a13b4cuda3std3__45__cpo7crbeginE,(_ZN34_INTERNAL_d7a3717b_4_k_cu_1071a13b4cuda3std6ranges3__45__cpo4nextE - _ZN34_INTERNAL_d7a3717b_4_k_cu_1071a13b4cuda3std3__45__cpo7crbeginE)
_ZN34_INTERNAL_d7a3717b_4_k_cu_1071a13b4cuda3std3__45__cpo7crbeginE:
	.zero		1
	.type		_ZN34_INTERNAL_d7a3717b_4_k_cu_1071a13b4cuda3std6ranges3__45__cpo4nextE,@object
	.size		_ZN34_INTERNAL_d7a3717b_4_k_cu_1071a13b4cuda3std6ranges3__45__cpo4nextE,(_ZN34_INTERNAL_d7a3717b_4_k_cu_1071a13b4cuda3std6ranges3__45__cpo4swapE - _ZN34_INTERNAL_d7a3717b_4_k_cu_1071a13b4cuda3std6ranges3__45__cpo4nextE)
_ZN34_INTERNAL_d7a3717b_4_k_cu_1071a13b4cuda3std6ranges3__45__cpo4nextE:
	.zero		1
	.type		_ZN34_INTERNAL_d7a3717b_4_k_cu_1071a13b4cuda3std6ranges3__45__cpo4swapE,@object
	.size		_ZN34_INTERNAL_d7a3717b_4_k_cu_1071a13b4cuda3std6ranges3__45__cpo4swapE,(_ZN34_INTERNAL_d7a3717b_4_k_cu_1071a13b6thrust24THRUST_300001_SM_1000_NS8cuda_cub10par_nosyncE - _ZN34_INTERNAL_d7a3717b_4_k_cu_1071a13b4cuda3std6ranges3__45__cpo4swapE)
_ZN34_INTERNAL_d7a3717b_4_k_cu_1071a13b4cuda3std6ranges3__45__cpo4swapE:
	.zero		1
	.type		_ZN34_INTERNAL_d7a3717b_4_k_cu_1071a13b6thrust24THRUST_300001_SM_1000_NS8cuda_cub10par_nosyncE,@object
	.size		_ZN34_INTERNAL_d7a3717b_4_k_cu_1071a13b6thrust24THRUST_300001_SM_1000_NS8cuda_cub10par_nosyncE,(_ZN34_INTERNAL_d7a3717b_4_k_cu_1071a13b6thrust24THRUST_300001_SM_1000_NS3seqE - _ZN34_INTERNAL_d7a3717b_4_k_cu_1071a13b6thrust24THRUST_300001_SM_1000_NS8cuda_cub10par_nosyncE)
_ZN34_INTERNAL_d7a3717b_4_k_cu_1071a13b6thrust24THRUST_300001_SM_1000_NS8cuda_cub10par_nosyncE:
	.zero		1
	.type		_ZN34_INTERNAL_d7a3717b_4_k_cu_1071a13b6thrust24THRUST_300001_SM_1000_NS3seqE,@object
	.size		_ZN34_INTERNAL_d7a3717b_4_k_cu_1071a13b6thrust24THRUST_300001_SM_1000_NS3seqE,(_ZN34_INTERNAL_d7a3717b_4_k_cu_1071a13b4cuda3std3__420unreachable_sentinelE - _ZN34_INTERNAL_d7a3717b_4_k_cu_1071a13b6thrust24THRUST_300001_SM_1000_NS3seqE)
_ZN34_INTERNAL_d7a3717b_4_k_cu_1071a13b6thrust24THRUST_300001_SM_1000_NS3seqE:
	.zero		1
	.type		_ZN34_INTERNAL_d7a3717b_4_k_cu_1071a13b4cuda3std3__420unreachable_sentinelE,@object
	.size		_ZN34_INTERNAL_d7a3717b_4_k_cu_1071a13b4cuda3std3__420unreachable_sentinelE,(_ZN34_INTERNAL_d7a3717b_4_k_cu_1071a13b4cuda3std6ranges3__45__cpo5ssizeE - _ZN34_INTERNAL_d7a3717b_4_k_cu_1071a13b4cuda3std3__420unreachable_sentinelE)
_ZN34_INTERNAL_d7a3717b_4_k_cu_1071a13b4cuda3std3__420unreachable_sentinelE:
	.zero		1
	.type		_ZN34_INTERNAL_d7a3717b_4_k_cu_1071a13b4cuda3std6ranges3__45__cpo5ssizeE,@object
	.size		_ZN34_INTERNAL_d7a3717b_4_k_cu_1071a13b4cuda3std6ranges3__45__cpo5ssizeE,(_ZN34_INTERNAL_d7a3717b_4_k_cu_1071a13b6thrust24THRUST_300001_SM_1000_NS12placeholders2_3E - _ZN34_INTERNAL_d7a3717b_4_k_cu_1071a13b4cuda3std6ranges3__45__cpo5ssizeE)
_ZN34_INTERNAL_d7a3717b_4_k_cu_1071a13b4cuda3std6ranges3__45__cpo5ssizeE:
	.zero		1
	.type		_ZN34_INTERNAL_d7a3717b_4_k_cu_1071a13b6thrust24THRUST_300001_SM_1000_NS12placeholders2_3E,@object
	.size		_ZN34_INTERNAL_d7a3717b_4_k_cu_1071a13b6thrust24THRUST_300001_SM_1000_NS12placeholders2_3E,(_ZN34_INTERNAL_d7a3717b_4_k_cu_1071a13b4cuda3std3__45__cpo4cendE - _ZN34_INTERNAL_d7a3717b_4_k_cu_1071a13b6thrust24THRUST_300001_SM_1000_NS12placeholders2_3E)
_ZN34_INTERNAL_d7a3717b_4_k_cu_1071a13b6thrust24THRUST_300001_SM_1000_NS12placeholders2_3E:
	.zero		1
	.type		_ZN34_INTERNAL_d7a3717b_4_k_cu_1071a13b4cuda3std3__45__cpo4cendE,@object
	.size		_ZN34_INTERNAL_d7a3717b_4_k_cu_1071a13b4cuda3std3__45__cpo4cendE,(_ZN34_INTERNAL_d7a3717b_4_k_cu_1071a13b4cuda3std6ranges3__45__cpo4cendE - _ZN34_INTERNAL_d7a3717b_4_k_cu_1071a13b4cuda3std3__45__cpo4cendE)
_ZN34_INTERNAL_d7a3717b_4_k_cu_1071a13b4cuda3std3__45__cpo4cendE:
	.zero		1
	.type		_ZN34_INTERNAL_d7a3717b_4_k_cu_1071a13b4cuda3std6ranges3__45__cpo4cendE,@object
	.size		_ZN34_INTERNAL_d7a3717b_4_k_cu_1071a13b4cuda3std6ranges3__45__cpo4cendE,(_ZN34_INTERNAL_d7a3717b_4_k_cu_1071a13b6thrust24THRUST_300001_SM_1000_NS12placeholders2_7E - _ZN34_INTERNAL_d7a3717b_4_k_cu_1071a13b4cuda3std6ranges3__45__cpo4cendE)
_ZN34_INTERNAL_d7a3717b_4_k_cu_1071a13b4cuda3std6ranges3__45__cpo4cendE:
	.zero		1
	.type		_ZN34_INTERNAL_d7a3717b_4_k_cu_1071a13b6thrust24THRUST_300001_SM_1000_NS12placeholders2_7E,@object
	.size		_ZN34_INTERNAL_d7a3717b_4_k_cu_1071a13b6thrust24THRUST_300001_SM_1000_NS12placeholders2_7E,(_ZN34_INTERNAL_d7a3717b_4_k_cu_1071a13b4cuda3std3__45__cpo5crendE - _ZN34_INTERNAL_d7a3717b_4_k_cu_1071a13b6thrust24THRUST_300001_SM_1000_NS12placeholders2_7E)
_ZN34_INTERNAL_d7a3717b_4_k_cu_1071a13b6thrust24THRUST_300001_SM_1000_NS12placeholders2_7E:
	.zero		1
	.type		_ZN34_INTERNAL_d7a3717b_4_k_cu_1071a13b4cuda3std3__45__cpo5crendE,@object
	.size		_ZN34_INTERNAL_d7a3717b_4_k_cu_1071a13b4cuda3std3__45__cpo5crendE,(_ZN34_INTERNAL_d7a3717b_4_k_cu_1071a13b4cuda3std6ranges3__45__cpo4prevE - _ZN34_INTERNAL_d7a3717b_4_k_cu_1071a13b4cuda3std3__45__cpo5crendE)
_ZN34_INTERNAL_d7a3717b_4_k_cu_1071a13b4cuda3std3__45__cpo5crendE:
	.zero		1
	.type		_ZN34_INTERNAL_d7a3717b_4_k_cu_1071a13b4cuda3std6ranges3__45__cpo4prevE,@object
	.size		_ZN34_INTERNAL_d7a3717b_4_k_cu_1071a13b4cuda3std6ranges3__45__cpo4prevE,(_ZN34_INTERNAL_d7a3717b_4_k_cu_1071a13b4cuda3std6ranges3__45__cpo9iter_moveE - _ZN34_INTERNAL_d7a3717b_4_k_cu_1071a13b4cuda3std6ranges3__45__cpo4prevE)
_ZN34_INTERNAL_d7a3717b_4_k_cu_1071a13b4cuda3std6ranges3__45__cpo4prevE:
	.zero		1
	.type		_ZN34_INTERNAL_d7a3717b_4_k_cu_1071a13b4cuda3std6ranges3__45__cpo9iter_moveE,@object
	.size		_ZN34_INTERNAL_d7a3717b_4_k_cu_1071a13b4cuda3std6ranges3__45__cpo9iter_moveE,(_ZN34_INTERNAL_d7a3717b_4_k_cu_1071a13b6thrust24THRUST_300001_SM_1000_NS6system6detail10sequential3seqE - _ZN34_INTERNAL_d7a3717b_4_k_cu_1071a13b4cuda3std6ranges3__45__cpo9iter_moveE)
_ZN34_INTERNAL_d7a3717b_4_k_cu_1071a13b4cuda3std6ranges3__45__cpo9iter_moveE:
	.zero		1
	.type		_ZN34_INTERNAL_d7a3717b_4_k_cu_1071a13b6thrust24THRUST_300001_SM_1000_NS6system6detail10sequential3seqE,@object
	.size		_ZN34_INTERNAL_d7a3717b_4_k_cu_1071a13b6thrust24THRUST_300001_SM_1000_NS6system6detail10sequential3seqE,(_ZN34_INTERNAL_d7a3717b_4_k_cu_1071a13b6thrust24THRUST_300001_SM_1000_NS12placeholders2_9E - _ZN34_INTERNAL_d7a3717b_4_k_cu_1071a13b6thrust24THRUST_300001_SM_1000_NS6system6detail10sequential3seqE)
_ZN34_INTERNAL_d7a3717b_4_k_cu_1071a13b6thrust24THRUST_300001_SM_1000_NS6system6detail10sequential3seqE:
	.zero		1
	.type		_ZN34_INTERNAL_d7a3717b_4_k_cu_1071a13b6thrust24THRUST_300001_SM_1000_NS12placeholders2_9E,@object
	.size		_ZN34_INTERNAL_d7a3717b_4_k_cu_1071a13b6thrust24THRUST_300001_SM_1000_NS12placeholders2_9E,(_ZN34_INTERNAL_d7a3717b_4_k_cu_1071a13b4cuda3std3__419piecewise_constructE - _ZN34_INTERNAL_d7a3717b_4_k_cu_1071a13b6thrust24THRUST_300001_SM_1000_NS12placeholders2_9E)
_ZN34_INTERNAL_d7a3717b_4_k_cu_1071a13b6thrust24THRUST_300001_SM_1000_NS12placeholders2_9E:
	.zero		1
	.type		_ZN34_INTERNAL_d7a3717b_4_k_cu_1071a13b4cuda3std3__419piecewise_constructE,@object
	.size		_ZN34_INTERNAL_d7a3717b_4_k_cu_1071a13b4cuda3std3__419piecewise_constructE,(_ZN34_INTERNAL_d7a3717b_4_k_cu_1071a13b4cuda3std6ranges3__45__cpo5cdataE - _ZN34_INTERNAL_d7a3717b_4_k_cu_1071a13b4cuda3std3__419piecewise_constructE)
_ZN34_INTERNAL_d7a3717b_4_k_cu_1071a13b4cuda3std3__419piecewise_constructE:
	.zero		1
	.type		_ZN34_INTERNAL_d7a3717b_4_k_cu_1071a13b4cuda3std6ranges3__45__cpo5cdataE,@object
	.size		_ZN34_INTERNAL_d7a3717b_4_k_cu_1071a13b4cuda3std6ranges3__45__cpo5cdataE,(_ZN34_INTERNAL_d7a3717b_4_k_cu_1071a13b6thrust24THRUST_300001_SM_1000_NS12placeholders2_1E - _ZN34_INTERNAL_d7a3717b_4_k_cu_1071a13b4cuda3std6ranges3__45__cpo5cdataE)
_ZN34_INTERNAL_d7a3717b_4_k_cu_1071a13b4cuda3std6ranges3__45__cpo5cdataE:
	.zero		1
	.type		_ZN34_INTERNAL_d7a3717b_4_k_cu_1071a13b6thrust24THRUST_300001_SM_1000_NS12placeholders2_1E,@object
	.size		_ZN34_INTERNAL_d7a3717b_4_k_cu_1071a13b6thrust24THRUST_300001_SM_1000_NS12placeholders2_1E,(_ZN34_INTERNAL_d7a3717b_4_k_cu_1071a13b4cuda3std3__45__cpo3endE - _ZN34_INTERNAL_d7a3717b_4_k_cu_1071a13b6thrust24THRUST_300001_SM_1000_NS12placeholders2_1E)
_ZN34_INTERNAL_d7a3717b_4_k_cu_1071a13b6thrust24THRUST_300001_SM_1000_NS12placeholders2_1E:
	.zero		1
	.type		_ZN34_INTERNAL_d7a3717b_4_k_cu_1071a13b4cuda3std3__45__cpo3endE,@object
	.size		_ZN34_INTERNAL_d7a3717b_4_k_cu_1071a13b4cuda3std3__45__cpo3endE,(_ZN34_INTERNAL_d7a3717b_4_k_cu_1071a13b4cuda3std6ranges3__45__cpo3endE - _ZN34_INTERNAL_d7a3717b_4_k_cu_1071a13b4cuda3std3__45__cpo3endE)
_ZN34_INTERNAL_d7a3717b_4_k_cu_1071a13b4cuda3std3__45__cpo3endE:
	.zero		1
	.type		_ZN34_INTERNAL_d7a3717b_4_k_cu_1071a13b4cuda3std6ranges3__45__cpo3endE,@object
	.size		_ZN34_INTERNAL_d7a3717b_4_k_cu_1071a13b4cuda3std6ranges3__45__cpo3endE,(_ZN34_INTERNAL_d7a3717b_4_k_cu_1071a13b6thrust24THRUST_300001_SM_1000_NS12placeholders2_5E - _ZN34_INTERNAL_d7a3717b_4_k_cu_1071a13b4cuda3std6ranges3__45__cpo3endE)
_ZN34_INTERNAL_d7a3717b_4_k_cu_1071a13b4cuda3std6ranges3__45__cpo3endE:
	.zero		1
	.type		_ZN34_INTERNAL_d7a3717b_4_k_cu_1071a13b6thrust24THRUST_300001_SM_1000_NS12placeholders2_5E,@object
	.size		_ZN34_INTERNAL_d7a3717b_4_k_cu_1071a13b6thrust24THRUST_300001_SM_1000_NS12placeholders2_5E,(_ZN34_INTERNAL_d7a3717b_4_k_cu_1071a13b4cuda3std3__45__cpo4rendE - _ZN34_INTERNAL_d7a3717b_4_k_cu_1071a13b6thrust24THRUST_300001_SM_1000_NS12placeholders2_5E)
_ZN34_INTERNAL_d7a3717b_4_k_cu_1071a13b6thrust24THRUST_300001_SM_1000_NS12placeholders2_5E:
	.zero		1
	.type		_ZN34_INTERNAL_d7a3717b_4_k_cu_1071a13b4cuda3std3__45__cpo4rendE,@object
	.size		_ZN34_INTERNAL_d7a3717b_4_k_cu_1071a13b4cuda3std3__45__cpo4rendE,(_ZN34_INTERNAL_d7a3717b_4_k_cu_1071a13b4cuda3std6ranges3__45__cpo9iter_swapE - _ZN34_INTERNAL_d7a3717b_4_k_cu_1071a13b4cuda3std3__45__cpo4rendE)
_ZN34_INTERNAL_d7a3717b_4_k_cu_1071a13b4cuda3std3__45__cpo4rendE:
	.zero		1
	.type		_ZN34_INTERNAL_d7a3717b_4_k_cu_1071a13b4cuda3std6ranges3__45__cpo9iter_swapE,@object
	.size		_ZN34_INTERNAL_d7a3717b_4_k_cu_1071a13b4cuda3std6ranges3__45__cpo9iter_swapE,(_ZN34_INTERNAL_d7a3717b_4_k_cu_1071a13b4cuda3std3__48unexpectE - _ZN34_INTERNAL_d7a3717b_4_k_cu_1071a13b4cuda3std6ranges3__45__cpo9iter_swapE)
_ZN34_INTERNAL_d7a3717b_4_k_cu_1071a13b4cuda3std6ranges3__45__cpo9iter_swapE:
	.zero		1
	.type		_ZN34_INTERNAL_d7a3717b_4_k_cu_1071a13b4cuda3std3__48unexpectE,@object
	.size		_ZN34_INTERNAL_d7a3717b_4_k_cu_1071a13b4cuda3std3__48unexpectE,(_ZN34_INTERNAL_d7a3717b_4_k_cu_1071a13b6thrust24THRUST_300001_SM_1000_NS8cuda_cub3parE - _ZN34_INTERNAL_d7a3717b_4_k_cu_1071a13b4cuda3std3__48unexpectE)
_ZN34_INTERNAL_d7a3717b_4_k_cu_1071a13b4cuda3std3__48unexpectE:
	.zero		1
	.type		_ZN34_INTERNAL_d7a3717b_4_k_cu_1071a13b6thrust24THRUST_300001_SM_1000_NS8cuda_cub3parE,@object
	.size		_ZN34_INTERNAL_d7a3717b_4_k_cu_1071a13b6thrust24THRUST_300001_SM_1000_NS8cuda_cub3parE,(.L_29 - _ZN34_INTERNAL_d7a3717b_4_k_cu_1071a13b6thrust24THRUST_300001_SM_1000_NS8cuda_cub3parE)
_ZN34_INTERNAL_d7a3717b_4_k_cu_1071a13b6thrust24THRUST_300001_SM_1000_NS8cuda_cub3parE:
	.zero		1
.L_29:


//--------------------- .nv.constant0._ZN3cub18CUB_300001_SM_10006detail11EmptyKernelIvEEvv --------------------------
	.section	.nv.constant0._ZN3cub18CUB_300001_SM_10006detail11EmptyKernelIvEEvv,"a",@progbits
	.sectionflags	@""
	.align	4
.nv.constant0._ZN3cub18CUB_300001_SM_10006detail11EmptyKernelIvEEvv:
	.zero		896


//--------------------- .nv.constant0._Z21calRefPerPhotonKerneljjjPfS_S_S_ff --------------------------
	.section	.nv.constant0._Z21calRefPerPhotonKerneljjjPfS_S_S_ff,"a",@progbits
	.sectionflags	@""
	.align	4
.nv.constant0._Z21calRefPerPhotonKerneljjjPfS_S_S_ff:
	.zero		952


//--------------------- .nv.constant0._Z17ifReductionKernelPfj --------------------------
	.section	.nv.constant0._Z17ifReductionKernelPfj,"a",@progbits
	.sectionflags	@""
	.align	4
.nv.constant0._Z17ifReductionKernelPfj:
	.zero		908


//--------------------- .nv.constant0._Z16reciprocalKernelPfj --------------------------
	.section	.nv.constant0._Z16reciprocalKernelPfj,"a",@progbits
	.sectionflags	@""
	.align	4
.nv.constant0._Z16reciprocalKernelPfj:
	.zero		908


//--------------------- SYMBOLS --------------------------

	.type		.nv.reservedSmem.offset0,@object
	.size		.nv.reservedSmem.offset0,0x4
